//
// Generated by NVIDIA NVVM Compiler
//
// Compiler Build ID: CL-36424714
// Cuda compilation tools, release 13.0, V13.0.88
// Based on NVVM 20.0.0
//

.version 9.0
.target sm_100
.address_size 64

	// .globl	_Z27matrixMulKernel_1thread1rowiiiPKfS0_Pf

.visible .entry _Z27matrixMulKernel_1thread1rowiiiPKfS0_Pf(
	.param .u32 _Z27matrixMulKernel_1thread1rowiiiPKfS0_Pf_param_0,
	.param .u32 _Z27matrixMulKernel_1thread1rowiiiPKfS0_Pf_param_1,
	.param .u32 _Z27matrixMulKernel_1thread1rowiiiPKfS0_Pf_param_2,
	.param .u64 .ptr .align 1 _Z27matrixMulKernel_1thread1rowiiiPKfS0_Pf_param_3,
	.param .u64 .ptr .align 1 _Z27matrixMulKernel_1thread1rowiiiPKfS0_Pf_param_4,
	.param .u64 .ptr .align 1 _Z27matrixMulKernel_1thread1rowiiiPKfS0_Pf_param_5
)
{
	.reg .pred 	%p<21>;
	.reg .b32 	%r<129>;
	.reg .b32 	%f<67>;
	.reg .b64 	%rd<103>;

	ld.param.u32 	%r60, [_Z27matrixMulKernel_1thread1rowiiiPKfS0_Pf_param_0];
	ld.param.u32 	%r58, [_Z27matrixMulKernel_1thread1rowiiiPKfS0_Pf_param_1];
	ld.param.u32 	%r59, [_Z27matrixMulKernel_1thread1rowiiiPKfS0_Pf_param_2];
	ld.param.u64 	%rd7, [_Z27matrixMulKernel_1thread1rowiiiPKfS0_Pf_param_3];
	ld.param.u64 	%rd8, [_Z27matrixMulKernel_1thread1rowiiiPKfS0_Pf_param_4];
	ld.param.u64 	%rd9, [_Z27matrixMulKernel_1thread1rowiiiPKfS0_Pf_param_5];
	cvta.to.global.u64 	%rd1, %rd8;
	cvta.to.global.u64 	%rd2, %rd7;
	cvta.to.global.u64 	%rd3, %rd9;
	mov.u32 	%r61, %ctaid.y;
	mov.u32 	%r62, %ntid.y;
	mov.u32 	%r63, %tid.y;
	mad.lo.s32 	%r1, %r61, %r62, %r63;
	setp.ge.u32 	%p1, %r1, %r60;
	setp.lt.s32 	%p2, %r59, 1;
	or.pred  	%p3, %p1, %p2;
	@%p3 bra 	$L__BB0_26;
	setp.lt.s32 	%p4, %r58, 1;
	mul.lo.s32 	%r2, %r58, %r1;
	mul.lo.s32 	%r3, %r59, %r1;
	@%p4 bra 	$L__BB0_15;
	and.b32  	%r4, %r58, 7;
	and.b32  	%r5, %r58, 3;
	and.b32  	%r6, %r58, 2147483640;
	and.b32  	%r7, %r58, 1;
	neg.s32 	%r8, %r6;
	shl.b32 	%r9, %r59, 3;
	shl.b32 	%r10, %r59, 1;
	mul.lo.s32 	%r11, %r59, 3;
	mul.lo.s32 	%r12, %r59, 5;
	mul.lo.s32 	%r13, %r59, 6;
	mul.lo.s32 	%r14, %r59, 7;
	mov.b32 	%r112, 0;
	mul.wide.u32 	%rd71, %r9, 4;
$L__BB0_3:
	setp.lt.u32 	%p13, %r58, 8;
	mov.f32 	%f66, 0f00000000;
	mov.b32 	%r123, 0;
	@%p13 bra 	$L__BB0_6;
	add.s32 	%r113, %r2, 3;
	add.s32 	%r120, %r59, %r112;
	add.s32 	%r119, %r10, %r112;
	add.s32 	%r118, %r11, %r112;
	shl.b32 	%r88, %r59, 2;
	add.s32 	%r117, %r88, %r112;
	add.s32 	%r116, %r12, %r112;
	add.s32 	%r115, %r13, %r112;
	add.s32 	%r114, %r14, %r112;
	mul.wide.u32 	%rd40, %r112, 4;
	add.s64 	%rd102, %rd1, %rd40;
	mov.f32 	%f66, 0f00000000;
	mov.u32 	%r121, %r8;
$L__BB0_5:
	.pragma "nounroll";
	add.s32 	%r89, %r113, -3;
	mul.wide.u32 	%rd41, %r89, 4;
	add.s64 	%rd42, %rd2, %rd41;
	ld.global.f32 	%f16, [%rd42];
	ld.global.f32 	%f17, [%rd102];
	fma.rn.f32 	%f18, %f16, %f17, %f66;
	add.s32 	%r90, %r113, -2;
	mul.wide.u32 	%rd43, %r90, 4;
	add.s64 	%rd44, %rd2, %rd43;
	ld.global.f32 	%f19, [%rd44];
	mul.wide.u32 	%rd45, %r120, 4;
	add.s64 	%rd46, %rd1, %rd45;
	ld.global.f32 	%f20, [%rd46];
	fma.rn.f32 	%f21, %f19, %f20, %f18;
	add.s32 	%r91, %r113, -1;
	mul.wide.u32 	%rd47, %r91, 4;
	add.s64 	%rd48, %rd2, %rd47;
	ld.global.f32 	%f22, [%rd48];
	mul.wide.u32 	%rd49, %r119, 4;
	add.s64 	%rd50, %rd1, %rd49;
	ld.global.f32 	%f23, [%rd50];
	fma.rn.f32 	%f24, %f22, %f23, %f21;
	add.s32 	%r92, %r113, 4;
	mul.wide.u32 	%rd51, %r113, 4;
	add.s64 	%rd52, %rd2, %rd51;
	ld.global.f32 	%f25, [%rd52];
	mul.wide.u32 	%rd53, %r118, 4;
	add.s64 	%rd54, %rd1, %rd53;
	ld.global.f32 	%f26, [%rd54];
	fma.rn.f32 	%f27, %f25, %f26, %f24;
	add.s32 	%r93, %r113, 1;
	mul.wide.u32 	%rd55, %r93, 4;
	add.s64 	%rd56, %rd2, %rd55;
	ld.global.f32 	%f28, [%rd56];
	mul.wide.u32 	%rd57, %r117, 4;
	add.s64 	%rd58, %rd1, %rd57;
	ld.global.f32 	%f29, [%rd58];
	fma.rn.f32 	%f30, %f28, %f29, %f27;
	add.s32 	%r94, %r113, 2;
	mul.wide.u32 	%rd59, %r94, 4;
	add.s64 	%rd60, %rd2, %rd59;
	ld.global.f32 	%f31, [%rd60];
	mul.wide.u32 	%rd61, %r116, 4;
	add.s64 	%rd62, %rd1, %rd61;
	ld.global.f32 	%f32, [%rd62];
	fma.rn.f32 	%f33, %f31, %f32, %f30;
	add.s32 	%r95, %r113, 3;
	mul.wide.u32 	%rd63, %r95, 4;
	add.s64 	%rd64, %rd2, %rd63;
	ld.global.f32 	%f34, [%rd64];
	mul.wide.u32 	%rd65, %r115, 4;
	add.s64 	%rd66, %rd1, %rd65;
	ld.global.f32 	%f35, [%rd66];
	fma.rn.f32 	%f36, %f34, %f35, %f33;
	mul.wide.u32 	%rd67, %r92, 4;
	add.s64 	%rd68, %rd2, %rd67;
	ld.global.f32 	%f37, [%rd68];
	mul.wide.u32 	%rd69, %r114, 4;
	add.s64 	%rd70, %rd1, %rd69;
	ld.global.f32 	%f38, [%rd70];
	fma.rn.f32 	%f66, %f37, %f38, %f36;
	add.s32 	%r121, %r121, 8;
	add.s32 	%r120, %r120, %r9;
	add.s32 	%r119, %r119, %r9;
	add.s32 	%r118, %r118, %r9;
	add.s32 	%r117, %r117, %r9;
	add.s32 	%r116, %r116, %r9;
	add.s32 	%r115, %r115, %r9;
	add.s32 	%r114, %r114, %r9;
	add.s64 	%rd102, %rd102, %rd71;
	add.s32 	%r113, %r113, 8;
	setp.ne.s32 	%p14, %r121, 0;
	mov.u32 	%r123, %r6;
	@%p14 bra 	$L__BB0_5;
$L__BB0_6:
	setp.eq.s32 	%p15, %r4, 0;
	@%p15 bra 	$L__BB0_14;
	add.s32 	%r96, %r4, -1;
	setp.lt.u32 	%p16, %r96, 3;
	@%p16 bra 	$L__BB0_9;
	add.s32 	%r97, %r123, %r2;
	mul.wide.u32 	%rd72, %r97, 4;
	add.s64 	%rd73, %rd2, %rd72;
	ld.global.f32 	%f40, [%rd73];
	mad.lo.s32 	%r98, %r123, %r59, %r112;
	mul.wide.u32 	%rd74, %r98, 4;
	add.s64 	%rd75, %rd1, %rd74;
	ld.global.f32 	%f41, [%rd75];
	fma.rn.f32 	%f42, %f40, %f41, %f66;
	add.s32 	%r99, %r97, 1;
	mul.wide.u32 	%rd76, %r99, 4;
	add.s64 	%rd77, %rd2, %rd76;
	ld.global.f32 	%f43, [%rd77];
	add.s32 	%r100, %r98, %r59;
	mul.wide.u32 	%rd78, %r100, 4;
	add.s64 	%rd79, %rd1, %rd78;
	ld.global.f32 	%f44, [%rd79];
	fma.rn.f32 	%f45, %f43, %f44, %f42;
	add.s32 	%r101, %r97, 2;
	mul.wide.u32 	%rd80, %r101, 4;
	add.s64 	%rd81, %rd2, %rd80;
	ld.global.f32 	%f46, [%rd81];
	add.s32 	%r102, %r100, %r59;
	mul.wide.u32 	%rd82, %r102, 4;
	add.s64 	%rd83, %rd1, %rd82;
	ld.global.f32 	%f47, [%rd83];
	fma.rn.f32 	%f48, %f46, %f47, %f45;
	add.s32 	%r103, %r97, 3;
	mul.wide.u32 	%rd84, %r103, 4;
	add.s64 	%rd85, %rd2, %rd84;
	ld.global.f32 	%f49, [%rd85];
	add.s32 	%r104, %r102, %r59;
	mul.wide.u32 	%rd86, %r104, 4;
	add.s64 	%rd87, %rd1, %rd86;
	ld.global.f32 	%f50, [%rd87];
	fma.rn.f32 	%f66, %f49, %f50, %f48;
	add.s32 	%r123, %r123, 4;
$L__BB0_9:
	setp.eq.s32 	%p17, %r5, 0;
	@%p17 bra 	$L__BB0_14;
	setp.eq.s32 	%p18, %r5, 1;
	@%p18 bra 	$L__BB0_12;
	add.s32 	%r105, %r123, %r2;
	mul.wide.u32 	%rd88, %r105, 4;
	add.s64 	%rd89, %rd2, %rd88;
	ld.global.f32 	%f52, [%rd89];
	mad.lo.s32 	%r106, %r123, %r59, %r112;
	mul.wide.u32 	%rd90, %r106, 4;
	add.s64 	%rd91, %rd1, %rd90;
	ld.global.f32 	%f53, [%rd91];
	fma.rn.f32 	%f54, %f52, %f53, %f66;
	add.s32 	%r107, %r105, 1;
	mul.wide.u32 	%rd92, %r107, 4;
	add.s64 	%rd93, %rd2, %rd92;
	ld.global.f32 	%f55, [%rd93];
	add.s32 	%r108, %r106, %r59;
	mul.wide.u32 	%rd94, %r108, 4;
	add.s64 	%rd95, %rd1, %rd94;
	ld.global.f32 	%f56, [%rd95];
	fma.rn.f32 	%f66, %f55, %f56, %f54;
	add.s32 	%r123, %r123, 2;
$L__BB0_12:
	setp.eq.s32 	%p19, %r7, 0;
	@%p19 bra 	$L__BB0_14;
	add.s32 	%r109, %r123, %r2;
	mul.wide.u32 	%rd96, %r109, 4;
	add.s64 	%rd97, %rd2, %rd96;
	ld.global.f32 	%f57, [%rd97];
	mad.lo.s32 	%r110, %r123, %r59, %r112;
	mul.wide.u32 	%rd98, %r110, 4;
	add.s64 	%rd99, %rd1, %rd98;
	ld.global.f32 	%f58, [%rd99];
	fma.rn.f32 	%f66, %f57, %f58, %f66;
$L__BB0_14:
	add.s32 	%r111, %r112, %r3;
	mul.wide.u32 	%rd100, %r111, 4;
	add.s64 	%rd101, %rd3, %rd100;
	st.global.f32 	[%rd101], %f66;
	add.s32 	%r112, %r112, 1;
	setp.eq.s32 	%p20, %r112, %r59;
	@%p20 bra 	$L__BB0_26;
	bra.uni 	$L__BB0_3;
$L__BB0_15:
	and.b32  	%r48, %r59, 7;
	setp.lt.u32 	%p5, %r59, 8;
	mov.b32 	%r127, 0;
	@%p5 bra 	$L__BB0_18;
	and.b32  	%r127, %r59, 2147483640;
	mov.b32 	%r125, 0;
$L__BB0_17:
	.pragma "nounroll";
	add.s32 	%r66, %r125, %r3;
	mul.wide.u32 	%rd10, %r66, 4;
	add.s64 	%rd11, %rd3, %rd10;
	mov.b32 	%r67, 0;
	st.global.u32 	[%rd11], %r67;
	add.s32 	%r68, %r66, 1;
	mul.wide.u32 	%rd12, %r68, 4;
	add.s64 	%rd13, %rd3, %rd12;
	st.global.u32 	[%rd13], %r67;
	add.s32 	%r69, %r66, 2;
	mul.wide.u32 	%rd14, %r69, 4;
	add.s64 	%rd15, %rd3, %rd14;
	st.global.u32 	[%rd15], %r67;
	add.s32 	%r70, %r66, 3;
	mul.wide.u32 	%rd16, %r70, 4;
	add.s64 	%rd17, %rd3, %rd16;
	st.global.u32 	[%rd17], %r67;
	add.s32 	%r71, %r66, 4;
	mul.wide.u32 	%rd18, %r71, 4;
	add.s64 	%rd19, %rd3, %rd18;
	st.global.u32 	[%rd19], %r67;
	add.s32 	%r72, %r66, 5;
	mul.wide.u32 	%rd20, %r72, 4;
	add.s64 	%rd21, %rd3, %rd20;
	st.global.u32 	[%rd21], %r67;
	add.s32 	%r73, %r66, 6;
	mul.wide.u32 	%rd22, %r73, 4;
	add.s64 	%rd23, %rd3, %rd22;
	st.global.u32 	[%rd23], %r67;
	add.s32 	%r74, %r66, 7;
	mul.wide.u32 	%rd24, %r74, 4;
	add.s64 	%rd25, %rd3, %rd24;
	st.global.u32 	[%rd25], %r67;
	add.s32 	%r125, %r125, 8;
	setp.ne.s32 	%p6, %r125, %r127;
	@%p6 bra 	$L__BB0_17;
$L__BB0_18:
	setp.eq.s32 	%p7, %r48, 0;
	@%p7 bra 	$L__BB0_26;
	and.b32  	%r53, %r59, 3;
	setp.lt.u32 	%p8, %r48, 4;
	@%p8 bra 	$L__BB0_21;
	add.s32 	%r75, %r127, %r3;
	mul.wide.u32 	%rd26, %r75, 4;
	add.s64 	%rd27, %rd3, %rd26;
	mov.b32 	%r76, 0;
	st.global.u32 	[%rd27], %r76;
	add.s32 	%r77, %r75, 1;
	mul.wide.u32 	%rd28, %r77, 4;
	add.s64 	%rd29, %rd3, %rd28;
	st.global.u32 	[%rd29], %r76;
	add.s32 	%r78, %r75, 2;
	mul.wide.u32 	%rd30, %r78, 4;
	add.s64 	%rd31, %rd3, %rd30;
	st.global.u32 	[%rd31], %r76;
	add.s32 	%r79, %r75, 3;
	mul.wide.u32 	%rd32, %r79, 4;
	add.s64 	%rd33, %rd3, %rd32;
	st.global.u32 	[%rd33], %r76;
	add.s32 	%r127, %r127, 4;
$L__BB0_21:
	setp.eq.s32 	%p9, %r53, 0;
	@%p9 bra 	$L__BB0_26;
	setp.eq.s32 	%p10, %r53, 1;
	@%p10 bra 	$L__BB0_24;
	add.s32 	%r80, %r127, %r3;
	mul.wide.u32 	%rd34, %r80, 4;
	add.s64 	%rd35, %rd3, %rd34;
	mov.b32 	%r81, 0;
	st.global.u32 	[%rd35], %r81;
	add.s32 	%r82, %r80, 1;
	mul.wide.u32 	%rd36, %r82, 4;
	add.s64 	%rd37, %rd3, %rd36;
	st.global.u32 	[%rd37], %r81;
	add.s32 	%r127, %r127, 2;
$L__BB0_24:
	and.b32  	%r83, %r59, 1;
	setp.eq.b32 	%p11, %r83, 1;
	not.pred 	%p12, %p11;
	@%p12 bra 	$L__BB0_26;
	add.s32 	%r84, %r127, %r3;
	mul.wide.u32 	%rd38, %r84, 4;
	add.s64 	%rd39, %rd3, %rd38;
	mov.b32 	%r85, 0;
	st.global.u32 	[%rd39], %r85;
$L__BB0_26:
	ret;

}
	// .globl	_Z30matrixMulKernel_1thread1columniiiPKfS0_Pf
.visible .entry _Z30matrixMulKernel_1thread1columniiiPKfS0_Pf(
	.param .u32 _Z30matrixMulKernel_1thread1columniiiPKfS0_Pf_param_0,
	.param .u32 _Z30matrixMulKernel_1thread1columniiiPKfS0_Pf_param_1,
	.param .u32 _Z30matrixMulKernel_1thread1columniiiPKfS0_Pf_param_2,
	.param .u64 .ptr .align 1 _Z30matrixMulKernel_1thread1columniiiPKfS0_Pf_param_3,
	.param .u64 .ptr .align 1 _Z30matrixMulKernel_1thread1columniiiPKfS0_Pf_param_4,
	.param .u64 .ptr .align 1 _Z30matrixMulKernel_1thread1columniiiPKfS0_Pf_param_5
)
{
	.reg .pred 	%p<22>;
	.reg .b32 	%r<114>;
	.reg .b32 	%f<67>;
	.reg .b64 	%rd<91>;

	ld.param.u32 	%r51, [_Z30matrixMulKernel_1thread1columniiiPKfS0_Pf_param_0];
	ld.param.u32 	%r52, [_Z30matrixMulKernel_1thread1columniiiPKfS0_Pf_param_1];
	ld.param.u32 	%r53, [_Z30matrixMulKernel_1thread1columniiiPKfS0_Pf_param_2];
	ld.param.u64 	%rd7, [_Z30matrixMulKernel_1thread1columniiiPKfS0_Pf_param_3];
	ld.param.u64 	%rd8, [_Z30matrixMulKernel_1thread1columniiiPKfS0_Pf_param_4];
	ld.param.u64 	%rd9, [_Z30matrixMulKernel_1thread1columniiiPKfS0_Pf_param_5];
	cvta.to.global.u64 	%rd1, %rd8;
	cvta.to.global.u64 	%rd2, %rd7;
	cvta.to.global.u64 	%rd3, %rd9;
	mov.u32 	%r54, %ctaid.x;
	mov.u32 	%r55, %ntid.x;
	mul.lo.s32 	%r1, %r54, %r55;
	mov.u32 	%r2, %tid.x;
	add.s32 	%r3, %r1, %r2;
	setp.ge.u32 	%p1, %r3, %r53;
	setp.lt.s32 	%p2, %r51, 1;
	or.pred  	%p3, %p1, %p2;
	@%p3 bra 	$L__BB1_26;
	setp.lt.s32 	%p4, %r52, 1;
	@%p4 bra 	$L__BB1_15;
	and.b32  	%r4, %r52, 7;
	and.b32  	%r5, %r52, 2147483640;
	neg.s32 	%r6, %r5;
	add.s32 	%r79, %r2, %r53;
	add.s32 	%r7, %r79, %r1;
	shl.b32 	%r8, %r53, 3;
	shl.b32 	%r80, %r53, 1;
	add.s32 	%r9, %r3, %r80;
	mad.lo.s32 	%r10, %r53, 3, %r3;
	shl.b32 	%r81, %r53, 2;
	add.s32 	%r11, %r3, %r81;
	mad.lo.s32 	%r12, %r53, 5, %r3;
	mad.lo.s32 	%r13, %r53, 6, %r3;
	mad.lo.s32 	%r14, %r53, 7, %r3;
	mov.b32 	%r97, 0;
$L__BB1_3:
	setp.lt.u32 	%p13, %r52, 8;
	mul.lo.s32 	%r16, %r97, %r52;
	mov.f32 	%f66, 0f00000000;
	mov.b32 	%r108, 0;
	@%p13 bra 	$L__BB1_6;
	mul.wide.u32 	%rd40, %r16, 4;
	add.s64 	%rd41, %rd2, %rd40;
	add.s64 	%rd90, %rd41, 16;
	mov.f32 	%f66, 0f00000000;
	mov.u32 	%r98, %r3;
	mov.u32 	%r99, %r14;
	mov.u32 	%r100, %r13;
	mov.u32 	%r101, %r12;
	mov.u32 	%r102, %r11;
	mov.u32 	%r103, %r10;
	mov.u32 	%r104, %r9;
	mov.u32 	%r105, %r7;
	mov.u32 	%r106, %r6;
$L__BB1_5:
	.pragma "nounroll";
	ld.global.f32 	%f16, [%rd90+-16];
	mul.wide.u32 	%rd42, %r98, 4;
	add.s64 	%rd43, %rd1, %rd42;
	ld.global.f32 	%f17, [%rd43];
	fma.rn.f32 	%f18, %f16, %f17, %f66;
	ld.global.f32 	%f19, [%rd90+-12];
	mul.wide.u32 	%rd44, %r105, 4;
	add.s64 	%rd45, %rd1, %rd44;
	ld.global.f32 	%f20, [%rd45];
	fma.rn.f32 	%f21, %f19, %f20, %f18;
	ld.global.f32 	%f22, [%rd90+-8];
	mul.wide.u32 	%rd46, %r104, 4;
	add.s64 	%rd47, %rd1, %rd46;
	ld.global.f32 	%f23, [%rd47];
	fma.rn.f32 	%f24, %f22, %f23, %f21;
	ld.global.f32 	%f25, [%rd90+-4];
	mul.wide.u32 	%rd48, %r103, 4;
	add.s64 	%rd49, %rd1, %rd48;
	ld.global.f32 	%f26, [%rd49];
	fma.rn.f32 	%f27, %f25, %f26, %f24;
	ld.global.f32 	%f28, [%rd90];
	mul.wide.u32 	%rd50, %r102, 4;
	add.s64 	%rd51, %rd1, %rd50;
	ld.global.f32 	%f29, [%rd51];
	fma.rn.f32 	%f30, %f28, %f29, %f27;
	ld.global.f32 	%f31, [%rd90+4];
	mul.wide.u32 	%rd52, %r101, 4;
	add.s64 	%rd53, %rd1, %rd52;
	ld.global.f32 	%f32, [%rd53];
	fma.rn.f32 	%f33, %f31, %f32, %f30;
	ld.global.f32 	%f34, [%rd90+8];
	mul.wide.u32 	%rd54, %r100, 4;
	add.s64 	%rd55, %rd1, %rd54;
	ld.global.f32 	%f35, [%rd55];
	fma.rn.f32 	%f36, %f34, %f35, %f33;
	ld.global.f32 	%f37, [%rd90+12];
	mul.wide.u32 	%rd56, %r99, 4;
	add.s64 	%rd57, %rd1, %rd56;
	ld.global.f32 	%f38, [%rd57];
	fma.rn.f32 	%f66, %f37, %f38, %f36;
	add.s32 	%r106, %r106, 8;
	add.s32 	%r105, %r105, %r8;
	add.s32 	%r104, %r104, %r8;
	add.s32 	%r103, %r103, %r8;
	add.s32 	%r102, %r102, %r8;
	add.s32 	%r101, %r101, %r8;
	add.s32 	%r100, %r100, %r8;
	add.s32 	%r99, %r99, %r8;
	add.s32 	%r98, %r98, %r8;
	add.s64 	%rd90, %rd90, 32;
	setp.ne.s32 	%p14, %r106, 0;
	mov.u32 	%r108, %r5;
	@%p14 bra 	$L__BB1_5;
$L__BB1_6:
	setp.eq.s32 	%p15, %r4, 0;
	@%p15 bra 	$L__BB1_14;
	add.s32 	%r83, %r4, -1;
	setp.lt.u32 	%p16, %r83, 3;
	@%p16 bra 	$L__BB1_9;
	add.s32 	%r84, %r108, %r16;
	mul.wide.u32 	%rd58, %r84, 4;
	add.s64 	%rd59, %rd2, %rd58;
	ld.global.f32 	%f40, [%rd59];
	mad.lo.s32 	%r85, %r108, %r53, %r3;
	mul.wide.u32 	%rd60, %r85, 4;
	add.s64 	%rd61, %rd1, %rd60;
	ld.global.f32 	%f41, [%rd61];
	fma.rn.f32 	%f42, %f40, %f41, %f66;
	cvt.u64.u32 	%rd62, %r16;
	cvt.u64.u32 	%rd63, %r108;
	add.s64 	%rd64, %rd63, %rd62;
	shl.b64 	%rd65, %rd64, 2;
	add.s64 	%rd66, %rd2, %rd65;
	ld.global.f32 	%f43, [%rd66+4];
	add.s32 	%r86, %r85, %r53;
	mul.wide.u32 	%rd67, %r86, 4;
	add.s64 	%rd68, %rd1, %rd67;
	ld.global.f32 	%f44, [%rd68];
	fma.rn.f32 	%f45, %f43, %f44, %f42;
	ld.global.f32 	%f46, [%rd66+8];
	add.s32 	%r87, %r86, %r53;
	mul.wide.u32 	%rd69, %r87, 4;
	add.s64 	%rd70, %rd1, %rd69;
	ld.global.f32 	%f47, [%rd70];
	fma.rn.f32 	%f48, %f46, %f47, %f45;
	ld.global.f32 	%f49, [%rd66+12];
	add.s32 	%r88, %r87, %r53;
	mul.wide.u32 	%rd71, %r88, 4;
	add.s64 	%rd72, %rd1, %rd71;
	ld.global.f32 	%f50, [%rd72];
	fma.rn.f32 	%f66, %f49, %f50, %f48;
	add.s32 	%r108, %r108, 4;
$L__BB1_9:
	and.b32  	%r89, %r52, 3;
	setp.eq.s32 	%p17, %r89, 0;
	@%p17 bra 	$L__BB1_14;
	setp.eq.s32 	%p18, %r89, 1;
	@%p18 bra 	$L__BB1_12;
	add.s32 	%r90, %r108, %r16;
	mul.wide.u32 	%rd73, %r90, 4;
	add.s64 	%rd74, %rd2, %rd73;
	ld.global.f32 	%f52, [%rd74];
	mad.lo.s32 	%r91, %r108, %r53, %r3;
	mul.wide.u32 	%rd75, %r91, 4;
	add.s64 	%rd76, %rd1, %rd75;
	ld.global.f32 	%f53, [%rd76];
	fma.rn.f32 	%f54, %f52, %f53, %f66;
	cvt.u64.u32 	%rd77, %r16;
	cvt.u64.u32 	%rd78, %r108;
	add.s64 	%rd79, %rd78, %rd77;
	shl.b64 	%rd80, %rd79, 2;
	add.s64 	%rd81, %rd2, %rd80;
	ld.global.f32 	%f55, [%rd81+4];
	add.s32 	%r92, %r91, %r53;
	mul.wide.u32 	%rd82, %r92, 4;
	add.s64 	%rd83, %rd1, %rd82;
	ld.global.f32 	%f56, [%rd83];
	fma.rn.f32 	%f66, %f55, %f56, %f54;
	add.s32 	%r108, %r108, 2;
$L__BB1_12:
	and.b32  	%r93, %r52, 1;
	setp.eq.b32 	%p19, %r93, 1;
	not.pred 	%p20, %p19;
	@%p20 bra 	$L__BB1_14;
	add.s32 	%r94, %r108, %r16;
	mul.wide.u32 	%rd84, %r94, 4;
	add.s64 	%rd85, %rd2, %rd84;
	ld.global.f32 	%f57, [%rd85];
	mad.lo.s32 	%r95, %r108, %r53, %r3;
	mul.wide.u32 	%rd86, %r95, 4;
	add.s64 	%rd87, %rd1, %rd86;
	ld.global.f32 	%f58, [%rd87];
	fma.rn.f32 	%f66, %f57, %f58, %f66;
$L__BB1_14:
	mad.lo.s32 	%r96, %r97, %r53, %r3;
	mul.wide.u32 	%rd88, %r96, 4;
	add.s64 	%rd89, %rd3, %rd88;
	st.global.f32 	[%rd89], %f66;
	add.s32 	%r97, %r97, 1;
	setp.eq.s32 	%p21, %r97, %r51;
	@%p21 bra 	$L__BB1_26;
	bra.uni 	$L__BB1_3;
$L__BB1_15:
	and.b32  	%r41, %r51, 7;
	setp.lt.u32 	%p5, %r51, 8;
	mov.b32 	%r112, 0;
	@%p5 bra 	$L__BB1_18;
	and.b32  	%r112, %r51, 2147483640;
	mov.b32 	%r110, 0;
$L__BB1_17:
	.pragma "nounroll";
	mad.lo.s32 	%r58, %r110, %r53, %r3;
	mul.wide.u32 	%rd10, %r58, 4;
	add.s64 	%rd11, %rd3, %rd10;
	mov.b32 	%r59, 0;
	st.global.u32 	[%rd11], %r59;
	add.s32 	%r60, %r58, %r53;
	mul.wide.u32 	%rd12, %r60, 4;
	add.s64 	%rd13, %rd3, %rd12;
	st.global.u32 	[%rd13], %r59;
	add.s32 	%r61, %r60, %r53;
	mul.wide.u32 	%rd14, %r61, 4;
	add.s64 	%rd15, %rd3, %rd14;
	st.global.u32 	[%rd15], %r59;
	add.s32 	%r62, %r61, %r53;
	mul.wide.u32 	%rd16, %r62, 4;
	add.s64 	%rd17, %rd3, %rd16;
	st.global.u32 	[%rd17], %r59;
	add.s32 	%r63, %r62, %r53;
	mul.wide.u32 	%rd18, %r63, 4;
	add.s64 	%rd19, %rd3, %rd18;
	st.global.u32 	[%rd19], %r59;
	add.s32 	%r64, %r63, %r53;
	mul.wide.u32 	%rd20, %r64, 4;
	add.s64 	%rd21, %rd3, %rd20;
	st.global.u32 	[%rd21], %r59;
	add.s32 	%r65, %r64, %r53;
	mul.wide.u32 	%rd22, %r65, 4;
	add.s64 	%rd23, %rd3, %rd22;
	st.global.u32 	[%rd23], %r59;
	add.s32 	%r66, %r65, %r53;
	mul.wide.u32 	%rd24, %r66, 4;
	add.s64 	%rd25, %rd3, %rd24;
	st.global.u32 	[%rd25], %r59;
	add.s32 	%r110, %r110, 8;
	setp.ne.s32 	%p6, %r110, %r112;
	@%p6 bra 	$L__BB1_17;
$L__BB1_18:
	setp.eq.s32 	%p7, %r41, 0;
	@%p7 bra 	$L__BB1_26;
	and.b32  	%r46, %r51, 3;
	setp.lt.u32 	%p8, %r41, 4;
	@%p8 bra 	$L__BB1_21;
	mad.lo.s32 	%r67, %r112, %r53, %r3;
	mul.wide.u32 	%rd26, %r67, 4;
	add.s64 	%rd27, %rd3, %rd26;
	mov.b32 	%r68, 0;
	st.global.u32 	[%rd27], %r68;
	add.s32 	%r69, %r67, %r53;
	mul.wide.u32 	%rd28, %r69, 4;
	add.s64 	%rd29, %rd3, %rd28;
	st.global.u32 	[%rd29], %r68;
	add.s32 	%r70, %r69, %r53;
	mul.wide.u32 	%rd30, %r70, 4;
	add.s64 	%rd31, %rd3, %rd30;
	st.global.u32 	[%rd31], %r68;
	add.s32 	%r71, %r70, %r53;
	mul.wide.u32 	%rd32, %r71, 4;
	add.s64 	%rd33, %rd3, %rd32;
	st.global.u32 	[%rd33], %r68;
	add.s32 	%r112, %r112, 4;
$L__BB1_21:
	setp.eq.s32 	%p9, %r46, 0;
	@%p9 bra 	$L__BB1_26;
	setp.eq.s32 	%p10, %r46, 1;
	@%p10 bra 	$L__BB1_24;
	mad.lo.s32 	%r72, %r112, %r53, %r3;
	mul.wide.u32 	%rd34, %r72, 4;
	add.s64 	%rd35, %rd3, %rd34;
	mov.b32 	%r73, 0;
	st.global.u32 	[%rd35], %r73;
	add.s32 	%r74, %r72, %r53;
	mul.wide.u32 	%rd36, %r74, 4;
	add.s64 	%rd37, %rd3, %rd36;
	st.global.u32 	[%rd37], %r73;
	add.s32 	%r112, %r112, 2;
$L__BB1_24:
	and.b32  	%r75, %r51, 1;
	setp.eq.b32 	%p11, %r75, 1;
	not.pred 	%p12, %p11;
	@%p12 bra 	$L__BB1_26;
	mad.lo.s32 	%r76, %r112, %r53, %r3;
	mul.wide.u32 	%rd38, %r76, 4;
	add.s64 	%rd39, %rd3, %rd38;
	mov.b32 	%r77, 0;
	st.global.u32 	[%rd39], %r77;
$L__BB1_26:
	ret;

}
	// .globl	_Z31matrixMulKernel_1thread1elementiiiPKfS0_Pf
.visible .entry _Z31matrixMulKernel_1thread1elementiiiPKfS0_Pf(
	.param .u32 _Z31matrixMulKernel_1thread1elementiiiPKfS0_Pf_param_0,
	.param .u32 _Z31matrixMulKernel_1thread1elementiiiPKfS0_Pf_param_1,
	.param .u32 _Z31matrixMulKernel_1thread1elementiiiPKfS0_Pf_param_2,
	.param .u64 .ptr .align 1 _Z31matrixMulKernel_1thread1elementiiiPKfS0_Pf_param_3,
	.param .u64 .ptr .align 1 _Z31matrixMulKernel_1thread1elementiiiPKfS0_Pf_param_4,
	.param .u64 .ptr .align 1 _Z31matrixMulKernel_1thread1elementiiiPKfS0_Pf_param_5
)
{
	.reg .pred 	%p<13>;
	.reg .b32 	%r<92>;
	.reg .b32 	%f<68>;
	.reg .b64 	%rd<69>;

	ld.param.u32 	%r46, [_Z31matrixMulKernel_1thread1elementiiiPKfS0_Pf_param_0];
	ld.param.u32 	%r44, [_Z31matrixMulKernel_1thread1elementiiiPKfS0_Pf_param_1];
	ld.param.u32 	%r45, [_Z31matrixMulKernel_1thread1elementiiiPKfS0_Pf_param_2];
	ld.param.u64 	%rd4, [_Z31matrixMulKernel_1thread1elementiiiPKfS0_Pf_param_3];
	ld.param.u64 	%rd5, [_Z31matrixMulKernel_1thread1elementiiiPKfS0_Pf_param_4];
	ld.param.u64 	%rd3, [_Z31matrixMulKernel_1thread1elementiiiPKfS0_Pf_param_5];
	cvta.to.global.u64 	%rd1, %rd5;
	cvta.to.global.u64 	%rd2, %rd4;
	mov.u32 	%r47, %ctaid.x;
	mov.u32 	%r48, %ntid.x;
	mul.lo.s32 	%r1, %r47, %r48;
	mov.u32 	%r2, %tid.x;
	add.s32 	%r3, %r1, %r2;
	mov.u32 	%r49, %ctaid.y;
	mov.u32 	%r50, %ntid.y;
	mov.u32 	%r51, %tid.y;
	mad.lo.s32 	%r4, %r49, %r50, %r51;
	setp.ge.u32 	%p1, %r4, %r46;
	setp.ge.u32 	%p2, %r3, %r45;
	or.pred  	%p3, %p1, %p2;
	@%p3 bra 	$L__BB2_14;
	setp.lt.s32 	%p4, %r44, 1;
	mov.f32 	%f67, 0f00000000;
	@%p4 bra 	$L__BB2_13;
	mul.lo.s32 	%r5, %r44, %r4;
	and.b32  	%r6, %r44, 7;
	setp.lt.u32 	%p5, %r44, 8;
	mov.f32 	%f67, 0f00000000;
	mov.b32 	%r90, 0;
	@%p5 bra 	$L__BB2_5;
	and.b32  	%r90, %r44, 2147483640;
	neg.s32 	%r88, %r90;
	add.s32 	%r53, %r2, %r45;
	add.s32 	%r87, %r53, %r1;
	shl.b32 	%r10, %r45, 3;
	shl.b32 	%r54, %r45, 1;
	add.s32 	%r86, %r3, %r54;
	mad.lo.s32 	%r85, %r45, 3, %r3;
	shl.b32 	%r55, %r45, 2;
	add.s32 	%r84, %r3, %r55;
	mad.lo.s32 	%r83, %r45, 5, %r3;
	mad.lo.s32 	%r82, %r45, 6, %r3;
	mad.lo.s32 	%r81, %r45, 7, %r3;
	add.s32 	%r79, %r5, 3;
	mov.f32 	%f67, 0f00000000;
	mov.u32 	%r80, %r3;
$L__BB2_4:
	.pragma "nounroll";
	add.s32 	%r56, %r79, -3;
	mul.wide.u32 	%rd6, %r56, 4;
	add.s64 	%rd7, %rd2, %rd6;
	ld.global.f32 	%f17, [%rd7];
	mul.wide.u32 	%rd8, %r80, 4;
	add.s64 	%rd9, %rd1, %rd8;
	ld.global.f32 	%f18, [%rd9];
	fma.rn.f32 	%f19, %f17, %f18, %f67;
	add.s32 	%r57, %r79, -2;
	mul.wide.u32 	%rd10, %r57, 4;
	add.s64 	%rd11, %rd2, %rd10;
	ld.global.f32 	%f20, [%rd11];
	mul.wide.u32 	%rd12, %r87, 4;
	add.s64 	%rd13, %rd1, %rd12;
	ld.global.f32 	%f21, [%rd13];
	fma.rn.f32 	%f22, %f20, %f21, %f19;
	add.s32 	%r58, %r79, -1;
	mul.wide.u32 	%rd14, %r58, 4;
	add.s64 	%rd15, %rd2, %rd14;
	ld.global.f32 	%f23, [%rd15];
	mul.wide.u32 	%rd16, %r86, 4;
	add.s64 	%rd17, %rd1, %rd16;
	ld.global.f32 	%f24, [%rd17];
	fma.rn.f32 	%f25, %f23, %f24, %f22;
	add.s32 	%r59, %r79, 4;
	mul.wide.u32 	%rd18, %r79, 4;
	add.s64 	%rd19, %rd2, %rd18;
	ld.global.f32 	%f26, [%rd19];
	mul.wide.u32 	%rd20, %r85, 4;
	add.s64 	%rd21, %rd1, %rd20;
	ld.global.f32 	%f27, [%rd21];
	fma.rn.f32 	%f28, %f26, %f27, %f25;
	add.s32 	%r60, %r79, 1;
	mul.wide.u32 	%rd22, %r60, 4;
	add.s64 	%rd23, %rd2, %rd22;
	ld.global.f32 	%f29, [%rd23];
	mul.wide.u32 	%rd24, %r84, 4;
	add.s64 	%rd25, %rd1, %rd24;
	ld.global.f32 	%f30, [%rd25];
	fma.rn.f32 	%f31, %f29, %f30, %f28;
	add.s32 	%r61, %r79, 2;
	mul.wide.u32 	%rd26, %r61, 4;
	add.s64 	%rd27, %rd2, %rd26;
	ld.global.f32 	%f32, [%rd27];
	mul.wide.u32 	%rd28, %r83, 4;
	add.s64 	%rd29, %rd1, %rd28;
	ld.global.f32 	%f33, [%rd29];
	fma.rn.f32 	%f34, %f32, %f33, %f31;
	add.s32 	%r62, %r79, 3;
	mul.wide.u32 	%rd30, %r62, 4;
	add.s64 	%rd31, %rd2, %rd30;
	ld.global.f32 	%f35, [%rd31];
	mul.wide.u32 	%rd32, %r82, 4;
	add.s64 	%rd33, %rd1, %rd32;
	ld.global.f32 	%f36, [%rd33];
	fma.rn.f32 	%f37, %f35, %f36, %f34;
	mul.wide.u32 	%rd34, %r59, 4;
	add.s64 	%rd35, %rd2, %rd34;
	ld.global.f32 	%f38, [%rd35];
	mul.wide.u32 	%rd36, %r81, 4;
	add.s64 	%rd37, %rd1, %rd36;
	ld.global.f32 	%f39, [%rd37];
	fma.rn.f32 	%f67, %f38, %f39, %f37;
	add.s32 	%r88, %r88, 8;
	add.s32 	%r87, %r87, %r10;
	add.s32 	%r86, %r86, %r10;
	add.s32 	%r85, %r85, %r10;
	add.s32 	%r84, %r84, %r10;
	add.s32 	%r83, %r83, %r10;
	add.s32 	%r82, %r82, %r10;
	add.s32 	%r81, %r81, %r10;
	add.s32 	%r80, %r80, %r10;
	add.s32 	%r79, %r79, 8;
	setp.ne.s32 	%p6, %r88, 0;
	@%p6 bra 	$L__BB2_4;
$L__BB2_5:
	setp.eq.s32 	%p7, %r6, 0;
	@%p7 bra 	$L__BB2_13;
	and.b32  	%r39, %r44, 3;
	setp.lt.u32 	%p8, %r6, 4;
	@%p8 bra 	$L__BB2_8;
	add.s32 	%r63, %r90, %r5;
	mul.wide.u32 	%rd38, %r63, 4;
	add.s64 	%rd39, %rd2, %rd38;
	ld.global.f32 	%f41, [%rd39];
	mad.lo.s32 	%r64, %r90, %r45, %r3;
	mul.wide.u32 	%rd40, %r64, 4;
	add.s64 	%rd41, %rd1, %rd40;
	ld.global.f32 	%f42, [%rd41];
	fma.rn.f32 	%f43, %f41, %f42, %f67;
	add.s32 	%r65, %r63, 1;
	mul.wide.u32 	%rd42, %r65, 4;
	add.s64 	%rd43, %rd2, %rd42;
	ld.global.f32 	%f44, [%rd43];
	add.s32 	%r66, %r64, %r45;
	mul.wide.u32 	%rd44, %r66, 4;
	add.s64 	%rd45, %rd1, %rd44;
	ld.global.f32 	%f45, [%rd45];
	fma.rn.f32 	%f46, %f44, %f45, %f43;
	add.s32 	%r67, %r63, 2;
	mul.wide.u32 	%rd46, %r67, 4;
	add.s64 	%rd47, %rd2, %rd46;
	ld.global.f32 	%f47, [%rd47];
	add.s32 	%r68, %r66, %r45;
	mul.wide.u32 	%rd48, %r68, 4;
	add.s64 	%rd49, %rd1, %rd48;
	ld.global.f32 	%f48, [%rd49];
	fma.rn.f32 	%f49, %f47, %f48, %f46;
	add.s32 	%r69, %r63, 3;
	mul.wide.u32 	%rd50, %r69, 4;
	add.s64 	%rd51, %rd2, %rd50;
	ld.global.f32 	%f50, [%rd51];
	add.s32 	%r70, %r68, %r45;
	mul.wide.u32 	%rd52, %r70, 4;
	add.s64 	%rd53, %rd1, %rd52;
	ld.global.f32 	%f51, [%rd53];
	fma.rn.f32 	%f67, %f50, %f51, %f49;
	add.s32 	%r90, %r90, 4;
$L__BB2_8:
	setp.eq.s32 	%p9, %r39, 0;
	@%p9 bra 	$L__BB2_13;
	setp.eq.s32 	%p10, %r39, 1;
	@%p10 bra 	$L__BB2_11;
	add.s32 	%r71, %r90, %r5;
	mul.wide.u32 	%rd54, %r71, 4;
	add.s64 	%rd55, %rd2, %rd54;
	ld.global.f32 	%f53, [%rd55];
	mad.lo.s32 	%r72, %r90, %r45, %r3;
	mul.wide.u32 	%rd56, %r72, 4;
	add.s64 	%rd57, %rd1, %rd56;
	ld.global.f32 	%f54, [%rd57];
	fma.rn.f32 	%f55, %f53, %f54, %f67;
	add.s32 	%r73, %r71, 1;
	mul.wide.u32 	%rd58, %r73, 4;
	add.s64 	%rd59, %rd2, %rd58;
	ld.global.f32 	%f56, [%rd59];
	add.s32 	%r74, %r72, %r45;
	mul.wide.u32 	%rd60, %r74, 4;
	add.s64 	%rd61, %rd1, %rd60;
	ld.global.f32 	%f57, [%rd61];
	fma.rn.f32 	%f67, %f56, %f57, %f55;
	add.s32 	%r90, %r90, 2;
$L__BB2_11:
	and.b32  	%r75, %r44, 1;
	setp.eq.b32 	%p11, %r75, 1;
	not.pred 	%p12, %p11;
	@%p12 bra 	$L__BB2_13;
	add.s32 	%r76, %r90, %r5;
	mul.wide.u32 	%rd62, %r76, 4;
	add.s64 	%rd63, %rd2, %rd62;
	ld.global.f32 	%f58, [%rd63];
	mad.lo.s32 	%r77, %r90, %r45, %r3;
	mul.wide.u32 	%rd64, %r77, 4;
	add.s64 	%rd65, %rd1, %rd64;
	ld.global.f32 	%f59, [%rd65];
	fma.rn.f32 	%f67, %f58, %f59, %f67;
$L__BB2_13:
	mad.lo.s32 	%r78, %r45, %r4, %r3;
	cvta.to.global.u64 	%rd66, %rd3;
	mul.wide.u32 	%rd67, %r78, 4;
	add.s64 	%rd68, %rd66, %rd67;
	st.global.f32 	[%rd68], %f67;
$L__BB2_14:
	ret;

}


// ===== COMPILED SASS (sm_100) =====

	.target	sm_100

	.elftype	@"ET_EXEC"


//--------------------- .note.nv.tkinfo           --------------------------
	.section	.note.nv.tkinfo,"",@"SHT_NOTE"
	.sectionflags	@"SHF_NOTE_NV_TKINFO"
	.tkinfo
        /*0018*/ 	.word	0x00000002
        /*0030*/ 	.string	""
        /*0030*/ 	.string	"ptxas"
        /*0030*/ 	.string	"Cuda compilation tools, release 13.0, V13.0.88"
        /*0030*/ 	.string	"Build cuda_13.0.r13.0/compiler.36424714_0"
        /*0030*/ 	.string	"-arch sm_100 -m 64 "



//--------------------- .note.nv.cuinfo           --------------------------
	.section	.note.nv.cuinfo,"",@"SHT_NOTE"
	.sectionflags	@"SHF_NOTE_NV_CUINFO"
        /*0018*/ 	.short	0x0002
        /*001a*/ 	.short	0x0064
        /*001c*/ 	.short	0x0082
	.zero		2


//--------------------- .nv.info                  --------------------------
	.section	.nv.info,"",@"SHT_CUDA_INFO"
	.align	4


	//----- nvinfo : EIATTR_REGCOUNT
	.align		4
        /*0000*/ 	.byte	0x04, 0x2f
        /*0002*/ 	.short	(.L_1 - .L_0)
	.align		4
.L_0:
        /*0004*/ 	.word	index@(_Z27matrixMulKernel_1thread1rowiiiPKfS0_Pf)
        /*0008*/ 	.word	0x00000020


	//----- nvinfo : EIATTR_FRAME_SIZE
	.align		4
.L_1:
        /*000c*/ 	.byte	0x04, 0x11
        /*000e*/ 	.short	(.L_3 - .L_2)
	.align		4
.L_2:
        /*0010*/ 	.word	index@(_Z27matrixMulKernel_1thread1rowiiiPKfS0_Pf)
        /*0014*/ 	.word	0x00000000


	//----- nvinfo : EIATTR_REGCOUNT
	.align		4
.L_3:
        /*0018*/ 	.byte	0x04, 0x2f
        /*001a*/ 	.short	(.L_5 - .L_4)
	.align		4
.L_4:
        /*001c*/ 	.word	index@(_Z30matrixMulKernel_1thread1columniiiPKfS0_Pf)
        /*0020*/ 	.word	0x00000020


	//----- nvinfo : EIATTR_FRAME_SIZE
	.align		4
.L_5:
        /*0024*/ 	.byte	0x04, 0x11
        /*0026*/ 	.short	(.L_7 - .L_6)
	.align		4
.L_6:
        /*0028*/ 	.word	index@(_Z30matrixMulKernel_1thread1columniiiPKfS0_Pf)
        /*002c*/ 	.word	0x00000000


	//----- nvinfo : EIATTR_REGCOUNT
	.align		4
.L_7:
        /*0030*/ 	.byte	0x04, 0x2f
        /*0032*/ 	.short	(.L_9 - .L_8)
	.align		4
.L_8:
        /*0034*/ 	.word	index@(_Z31matrixMulKernel_1thread1elementiiiPKfS0_Pf)
        /*0038*/ 	.word	0x00000020


	//----- nvinfo : EIATTR_FRAME_SIZE
	.align		4
.L_9:
        /*003c*/ 	.byte	0x04, 0x11
        /*003e*/ 	.short	(.L_11 - .L_10)
	.align		4
.L_10:
        /*0040*/ 	.word	index@(_Z31matrixMulKernel_1thread1elementiiiPKfS0_Pf)
        /*0044*/ 	.word	0x00000000


	//----- nvinfo : EIATTR_MIN_STACK_SIZE
	.align		4
.L_11:
        /*0048*/ 	.byte	0x04, 0x12
        /*004a*/ 	.short	(.L_13 - .L_12)
	.align		4
.L_12:
        /*004c*/ 	.word	index@(_Z31matrixMulKernel_1thread1elementiiiPKfS0_Pf)
        /*0050*/ 	.word	0x00000000


	//----- nvinfo : EIATTR_MIN_STACK_SIZE
	.align		4
.L_13:
        /*0054*/ 	.byte	0x04, 0x12
        /*0056*/ 	.short	(.L_15 - .L_14)
	.align		4
.L_14:
        /*0058*/ 	.word	index@(_Z30matrixMulKernel_1thread1columniiiPKfS0_Pf)
        /*005c*/ 	.word	0x00000000


	//----- nvinfo : EIATTR_MIN_STACK_SIZE
	.align		4
.L_15:
        /*0060*/ 	.byte	0x04, 0x12
        /*0062*/ 	.short	(.L_17 - .L_16)
	.align		4
.L_16:
        /*0064*/ 	.word	index@(_Z27matrixMulKernel_1thread1rowiiiPKfS0_Pf)
        /*0068*/ 	.word	0x00000000
.L_17:


//--------------------- .nv.compat                --------------------------
	.section	.nv.compat,"",@"SHT_CUDA_COMPAT_INFO"
	.align	4
        /*0000*/ 	.byte	0x02, 0x09, 0x00, 0x00, 0x02, 0x02, 0x01, 0x00, 0x02, 0x05, 0x05, 0x00, 0x03, 0x07, 0x01, 0x01
        /*0010*/ 	.byte	0x02, 0x03, 0x00, 0x00, 0x02, 0x06, 0x01, 0x00, 0x04, 0x0b, 0x08, 0x00, 0x09, 0x00, 0x00, 0x00
        /*0020*/ 	.byte	0x00, 0x00, 0x00, 0x00


//--------------------- .nv.info._Z31matrixMulKernel_1thread1elementiiiPKfS0_Pf --------------------------
	.section	.nv.info._Z31matrixMulKernel_1thread1elementiiiPKfS0_Pf,"",@"SHT_CUDA_INFO"
	.sectionflags	@""
	.align	4


	//----- nvinfo : EIATTR_CUDA_API_VERSION
	.align		4
        /*0000*/ 	.byte	0x04, 0x37
        /*0002*/ 	.short	(.L_19 - .L_18)
.L_18:
        /*0004*/ 	.word	0x00000082


	//----- nvinfo : EIATTR_KPARAM_INFO
	.align		4
.L_19:
        /*0008*/ 	.byte	0x04, 0x17
        /*000a*/ 	.short	(.L_21 - .L_20)
.L_20:
        /*000c*/ 	.word	0x00000000
        /*0010*/ 	.short	0x0005
        /*0012*/ 	.short	0x0020
        /*0014*/ 	.byte	0x00, 0xf5, 0x21, 0x00


	//----- nvinfo : EIATTR_KPARAM_INFO
	.align		4
.L_21:
        /*0018*/ 	.byte	0x04, 0x17
        /*001a*/ 	.short	(.L_23 - .L_22)
.L_22:
        /*001c*/ 	.word	0x00000000
        /*0020*/ 	.short	0x0004
        /*0022*/ 	.short	0x0018
        /*0024*/ 	.byte	0x00, 0xf5, 0x21, 0x00


	//----- nvinfo : EIATTR_KPARAM_INFO
	.align		4
.L_23:
        /*0028*/ 	.byte	0x04, 0x17
        /*002a*/ 	.short	(.L_25 - .L_24)
.L_24:
        /*002c*/ 	.word	0x00000000
        /*0030*/ 	.short	0x0003
        /*0032*/ 	.short	0x0010
        /*0034*/ 	.byte	0x00, 0xf5, 0x21, 0x00


	//----- nvinfo : EIATTR_KPARAM_INFO
	.align		4
.L_25:
        /*0038*/ 	.byte	0x04, 0x17
        /*003a*/ 	.short	(.L_27 - .L_26)
.L_26:
        /*003c*/ 	.word	0x00000000
        /*0040*/ 	.short	0x0002
        /*0042*/ 	.short	0x0008
        /*0044*/ 	.byte	0x00, 0xf0, 0x11, 0x00


	//----- nvinfo : EIATTR_KPARAM_INFO
	.align		4
.L_27:
        /*0048*/ 	.byte	0x04, 0x17
        /*004a*/ 	.short	(.L_29 - .L_28)
.L_28:
        /*004c*/ 	.word	0x00000000
        /*0050*/ 	.short	0x0001
        /*0052*/ 	.short	0x0004
        /*0054*/ 	.byte	0x00, 0xf0, 0x11, 0x00


	//----- nvinfo : EIATTR_KPARAM_INFO
	.align		4
.L_29:
        /*0058*/ 	.byte	0x04, 0x17
        /*005a*/ 	.short	(.L_31 - .L_30)
.L_30:
        /*005c*/ 	.word	0x00000000
        /*0060*/ 	.short	0x0000
        /*0062*/ 	.short	0x0000
        /*0064*/ 	.byte	0x00, 0xf0, 0x11, 0x00


	//----- nvinfo : EIATTR_SPARSE_MMA_MASK
	.align		4
.L_31:
        /*0068*/ 	.byte	0x03, 0x50
        /*006a*/ 	.short	0x0000


	//----- nvinfo : EIATTR_MAXREG_COUNT
	.align		4
        /*006c*/ 	.byte	0x03, 0x1b
        /*006e*/ 	.short	0x00ff


	//----- nvinfo : EIATTR_MERCURY_ISA_VERSION
	.align		4
        /*0070*/ 	.byte	0x03, 0x5f
        /*0072*/ 	.short	0x0101


	//----- nvinfo : EIATTR_VRC_CTA_INIT_COUNT
	.align		4
        /*0074*/ 	.byte	0x02, 0x4a
	.zero		1
	.zero		1


	//----- nvinfo : EIATTR_EXIT_INSTR_OFFSETS
	.align		4
        /*0078*/ 	.byte	0x04, 0x1c
        /*007a*/ 	.short	(.L_33 - .L_32)


	//   ....[0]....
.L_32:
        /*007c*/ 	.word	0x000000e0


	//   ....[1]....
        /*0080*/ 	.word	0x00000a90


	//----- nvinfo : EIATTR_CBANK_PARAM_SIZE
	.align		4
.L_33:
        /*0084*/ 	.byte	0x03, 0x19
        /*0086*/ 	.short	0x0028


	//----- nvinfo : EIATTR_PARAM_CBANK
	.align		4
        /*0088*/ 	.byte	0x04, 0x0a
        /*008a*/ 	.short	(.L_35 - .L_34)
	.align		4
.L_34:
        /*008c*/ 	.word	index@(.nv.constant0._Z31matrixMulKernel_1thread1elementiiiPKfS0_Pf)
        /*0090*/ 	.short	0x0380
        /*0092*/ 	.short	0x0028


	//----- nvinfo : EIATTR_SW_WAR
	.align		4
.L_35:
        /*0094*/ 	.byte	0x04, 0x36
        /*0096*/ 	.short	(.L_37 - .L_36)
.L_36:
        /*0098*/ 	.word	0x00000008
.L_37:


//--------------------- .nv.info._Z30matrixMulKernel_1thread1columniiiPKfS0_Pf --------------------------
	.section	.nv.info._Z30matrixMulKernel_1thread1columniiiPKfS0_Pf,"",@"SHT_CUDA_INFO"
	.sectionflags	@""
	.align	4


	//----- nvinfo : EIATTR_CUDA_API_VERSION
	.align		4
        /*0000*/ 	.byte	0x04, 0x37
        /*0002*/ 	.short	(.L_39 - .L_38)
.L_38:
        /*0004*/ 	.word	0x00000082


	//----- nvinfo : EIATTR_KPARAM_INFO
	.align		4
.L_39:
        /*0008*/ 	.byte	0x04, 0x17
        /*000a*/ 	.short	(.L_41 - .L_40)
.L_40:
        /*000c*/ 	.word	0x00000000
        /*0010*/ 	.short	0x0005
        /*0012*/ 	.short	0x0020
        /*0014*/ 	.byte	0x00, 0xf5, 0x21, 0x00


	//----- nvinfo : EIATTR_KPARAM_INFO
	.align		4
.L_41:
        /*0018*/ 	.byte	0x04, 0x17
        /*001a*/ 	.short	(.L_43 - .L_42)
.L_42:
        /*001c*/ 	.word	0x00000000
        /*0020*/ 	.short	0x0004
        /*0022*/ 	.short	0x0018
        /*0024*/ 	.byte	0x00, 0xf5, 0x21, 0x00


	//----- nvinfo : EIATTR_KPARAM_INFO
	.align		4
.L_43:
        /*0028*/ 	.byte	0x04, 0x17
        /*002a*/ 	.short	(.L_45 - .L_44)
.L_44:
        /*002c*/ 	.word	0x00000000
        /*0030*/ 	.short	0x0003
        /*0032*/ 	.short	0x0010
        /*0034*/ 	.byte	0x00, 0xf5, 0x21, 0x00


	//----- nvinfo : EIATTR_KPARAM_INFO
	.align		4
.L_45:
        /*0038*/ 	.byte	0x04, 0x17
        /*003a*/ 	.short	(.L_47 - .L_46)
.L_46:
        /*003c*/ 	.word	0x00000000
        /*0040*/ 	.short	0x0002
        /*0042*/ 	.short	0x0008
        /*0044*/ 	.byte	0x00, 0xf0, 0x11, 0x00


	//----- nvinfo : EIATTR_KPARAM_INFO
	.align		4
.L_47:
        /*0048*/ 	.byte	0x04, 0x17
        /*004a*/ 	.short	(.L_49 - .L_48)
.L_48:
        /*004c*/ 	.word	0x00000000
        /*0050*/ 	.short	0x0001
        /*0052*/ 	.short	0x0004
        /*0054*/ 	.byte	0x00, 0xf0, 0x11, 0x00


	//----- nvinfo : EIATTR_KPARAM_INFO
	.align		4
.L_49:
        /*0058*/ 	.byte	0x04, 0x17
        /*005a*/ 	.short	(.L_51 - .L_50)
.L_50:
        /*005c*/ 	.word	0x00000000
        /*0060*/ 	.short	0x0000
        /*0062*/ 	.short	0x0000
        /*0064*/ 	.byte	0x00, 0xf0, 0x11, 0x00


	//----- nvinfo : EIATTR_SPARSE_MMA_MASK
	.align		4
.L_51:
        /*0068*/ 	.byte	0x03, 0x50
        /*006a*/ 	.short	0x0000


	//----- nvinfo : EIATTR_MAXREG_COUNT
	.align		4
        /*006c*/ 	.byte	0x03, 0x1b
        /*006e*/ 	.short	0x00ff


	//----- nvinfo : EIATTR_MERCURY_ISA_VERSION
	.align		4
        /*0070*/ 	.byte	0x03, 0x5f
        /*0072*/ 	.short	0x0101


	//----- nvinfo : EIATTR_VRC_CTA_INIT_COUNT
	.align		4
        /*0074*/ 	.byte	0x02, 0x4a
	.zero		1
	.zero		1


	//----- nvinfo : EIATTR_EXIT_INSTR_OFFSETS
	.align		4
        /*0078*/ 	.byte	0x04, 0x1c
        /*007a*/ 	.short	(.L_53 - .L_52)


	//   ....[0]....
.L_52:
        /*007c*/ 	.word	0x000000a0


	//   ....[1]....
        /*0080*/ 	.word	0x00000b40


	//   ....[2]....
        /*0084*/ 	.word	0x00000d90


	//   ....[3]....
        /*0088*/ 	.word	0x00000ec0


	//   ....[4]....
        /*008c*/ 	.word	0x00000f90


	//   ....[5]....
        /*0090*/ 	.word	0x00000fe0


	//----- nvinfo : EIATTR_CBANK_PARAM_SIZE
	.align		4
.L_53:
        /*0094*/ 	.byte	0x03, 0x19
        /*0096*/ 	.short	0x0028


	//----- nvinfo : EIATTR_PARAM_CBANK
	.align		4
        /*0098*/ 	.byte	0x04, 0x0a
        /*009a*/ 	.short	(.L_55 - .L_54)
	.align		4
.L_54:
        /*009c*/ 	.word	index@(.nv.constant0._Z30matrixMulKernel_1thread1columniiiPKfS0_Pf)
        /*00a0*/ 	.short	0x0380
        /*00a2*/ 	.short	0x0028


	//----- nvinfo : EIATTR_SW_WAR
	.align		4
.L_55:
        /*00a4*/ 	.byte	0x04, 0x36
        /*00a6*/ 	.short	(.L_57 - .L_56)
.L_56:
        /*00a8*/ 	.word	0x00000008
.L_57:


//--------------------- .nv.info._Z27matrixMulKernel_1thread1rowiiiPKfS0_Pf --------------------------
	.section	.nv.info._Z27matrixMulKernel_1thread1rowiiiPKfS0_Pf,"",@"SHT_CUDA_INFO"
	.sectionflags	@""
	.align	4


	//----- nvinfo : EIATTR_CUDA_API_VERSION
	.align		4
        /*0000*/ 	.byte	0x04, 0x37
        /*0002*/ 	.short	(.L_59 - .L_58)
.L_58:
        /*0004*/ 	.word	0x00000082


	//----- nvinfo : EIATTR_KPARAM_INFO
	.align		4
.L_59:
        /*0008*/ 	.byte	0x04, 0x17
        /*000a*/ 	.short	(.L_61 - .L_60)
.L_60:
        /*000c*/ 	.word	0x00000000
        /*0010*/ 	.short	0x0005
        /*0012*/ 	.short	0x0020
        /*0014*/ 	.byte	0x00, 0xf5, 0x21, 0x00


	//----- nvinfo : EIATTR_KPARAM_INFO
	.align		4
.L_61:
        /*0018*/ 	.byte	0x04, 0x17
        /*001a*/ 	.short	(.L_63 - .L_62)
.L_62:
        /*001c*/ 	.word	0x00000000
        /*0020*/ 	.short	0x0004
        /*0022*/ 	.short	0x0018
        /*0024*/ 	.byte	0x00, 0xf5, 0x21, 0x00


	//----- nvinfo : EIATTR_KPARAM_INFO
	.align		4
.L_63:
        /*0028*/ 	.byte	0x04, 0x17
        /*002a*/ 	.short	(.L_65 - .L_64)
.L_64:
        /*002c*/ 	.word	0x00000000
        /*0030*/ 	.short	0x0003
        /*0032*/ 	.short	0x0010
        /*0034*/ 	.byte	0x00, 0xf5, 0x21, 0x00


	//----- nvinfo : EIATTR_KPARAM_INFO
	.align		4
.L_65:
        /*0038*/ 	.byte	0x04, 0x17
        /*003a*/ 	.short	(.L_67 - .L_66)
.L_66:
        /*003c*/ 	.word	0x00000000
        /*0040*/ 	.short	0x0002
        /*0042*/ 	.short	0x0008
        /*0044*/ 	.byte	0x00, 0xf0, 0x11, 0x00


	//----- nvinfo : EIATTR_KPARAM_INFO
	.align		4
.L_67:
        /*0048*/ 	.byte	0x04, 0x17
        /*004a*/ 	.short	(.L_69 - .L_68)
.L_68:
        /*004c*/ 	.word	0x00000000
        /*0050*/ 	.short	0x0001
        /*0052*/ 	.short	0x0004
        /*0054*/ 	.byte	0x00, 0xf0, 0x11, 0x00


	//----- nvinfo : EIATTR_KPARAM_INFO
	.align		4
.L_69:
        /*0058*/ 	.byte	0x04, 0x17
        /*005a*/ 	.short	(.L_71 - .L_70)
.L_70:
        /*005c*/ 	.word	0x00000000
        /*0060*/ 	.short	0x0000
        /*0062*/ 	.short	0x0000
        /*0064*/ 	.byte	0x00, 0xf0, 0x11, 0x00


	//----- nvinfo : EIATTR_SPARSE_MMA_MASK
	.align		4
.L_71:
        /*0068*/ 	.byte	0x03, 0x50
        /*006a*/ 	.short	0x0000


	//----- nvinfo : EIATTR_MAXREG_COUNT
	.align		4
        /*006c*/ 	.byte	0x03, 0x1b
        /*006e*/ 	.short	0x00ff


	//----- nvinfo : EIATTR_MERCURY_ISA_VERSION
	.align		4
        /*0070*/ 	.byte	0x03, 0x5f
        /*0072*/ 	.short	0x0101


	//----- nvinfo : EIATTR_VRC_CTA_INIT_COUNT
	.align		4
        /*0074*/ 	.byte	0x02, 0x4a
	.zero		1
	.zero		1


	//----- nvinfo : EIATTR_EXIT_INSTR_OFFSETS
	.align		4
        /*0078*/ 	.byte	0x04, 0x1c
        /*007a*/ 	.short	(.L_73 - .L_72)


	//   ....[0]....
.L_72:
        /*007c*/ 	.word	0x00000090


	//   ....[1]....
        /*0080*/ 	.word	0x00000ae0


	//   ....[2]....
        /*0084*/ 	.word	0x00000d30


	//   ....[3]....
        /*0088*/ 	.word	0x00000e60


	//   ....[4]....
        /*008c*/ 	.word	0x00000f30


	//   ....[5]....
        /*0090*/ 	.word	0x00000f80


	//----- nvinfo : EIATTR_CBANK_PARAM_SIZE
	.align		4
.L_73:
        /*0094*/ 	.byte	0x03, 0x19
        /*0096*/ 	.short	0x0028


	//----- nvinfo : EIATTR_PARAM_CBANK
	.align		4
        /*0098*/ 	.byte	0x04, 0x0a
        /*009a*/ 	.short	(.L_75 - .L_74)
	.align		4
.L_74:
        /*009c*/ 	.word	index@(.nv.constant0._Z27matrixMulKernel_1thread1rowiiiPKfS0_Pf)
        /*00a0*/ 	.short	0x0380
        /*00a2*/ 	.short	0x0028


	//----- nvinfo : EIATTR_SW_WAR
	.align		4
.L_75:
        /*00a4*/ 	.byte	0x04, 0x36
        /*00a6*/ 	.short	(.L_77 - .L_76)
.L_76:
        /*00a8*/ 	.word	0x00000008
.L_77:


//--------------------- .nv.callgraph             --------------------------
	.section	.nv.callgraph,"",@"SHT_CUDA_CALLGRAPH"
	.align	4
	.sectionentsize	8
	.align		4
        /*0000*/ 	.word	0x00000000
	.align		4
        /*0004*/ 	.word	0xffffffff
	.align		4
        /*0008*/ 	.word	0x00000000
	.align		4
        /*000c*/ 	.word	0xfffffffe
	.align		4
        /*0010*/ 	.word	0x00000000
	.align		4
        /*0014*/ 	.word	0xfffffffd
	.align		4
        /*0018*/ 	.word	0x00000000
	.align		4
        /*001c*/ 	.word	0xfffffffc


//--------------------- .text._Z31matrixMulKernel_1thread1elementiiiPKfS0_Pf --------------------------
	.section	.text._Z31matrixMulKernel_1thread1elementiiiPKfS0_Pf,"ax",@progbits
	.align	128
        .global         _Z31matrixMulKernel_1thread1elementiiiPKfS0_Pf
        .type           _Z31matrixMulKernel_1thread1elementiiiPKfS0_Pf,@function
        .size           _Z31matrixMulKernel_1thread1elementiiiPKfS0_Pf,(.L_x_28 - _Z31matrixMulKernel_1thread1elementiiiPKfS0_Pf)
        .other          _Z31matrixMulKernel_1thread1elementiiiPKfS0_Pf,@"STO_CUDA_ENTRY STV_DEFAULT"
_Z31matrixMulKernel_1thread1elementiiiPKfS0_Pf:
.text._Z31matrixMulKernel_1thread1elementiiiPKfS0_Pf:
[----:B------:R-:W-:Y:S01]  /*0000*/  LDC R1, c[0x0][0x37c] ;  /* 0x0000df00ff017b82 */ /* 0x000fe20000000800 */
[----:B------:R-:W0:Y:S07]  /*0010*/  S2R R7, SR_TID.X ;  /* 0x0000000000077919 */ /* 0x000e2e0000002100 */
[----:B------:R-:W1:Y:S01]  /*0020*/  S2UR UR4, SR_CTAID.X ;  /* 0x00000000000479c3 */ /* 0x000e620000002500 */
[----:B------:R-:W1:Y:S01]  /*0030*/  LDCU UR5, c[0x0][0x360] ;  /* 0x00006c00ff0577ac */ /* 0x000e620008000800 */
[----:B------:R-:W2:Y:S01]  /*0040*/  S2R R5, SR_TID.Y ;  /* 0x0000000000057919 */ /* 0x000ea20000002200 */
[----:B------:R-:W3:Y:S05]  /*0050*/  LDCU UR7, c[0x0][0x380] ;  /* 0x00007000ff0777ac */ /* 0x000eea0008000800 */
[----:B------:R-:W2:Y:S08]  /*0060*/  S2UR UR6, SR_CTAID.Y ;  /* 0x00000000000679c3 */ /* 0x000eb00000002600 */
[----:B------:R-:W2:Y:S08]  /*0070*/  LDC R2, c[0x0][0x364] ;  /* 0x0000d900ff027b82 */ /* 0x000eb00000000800 */
[----:B------:R-:W4:Y:S01]  /*0080*/  LDC R0, c[0x0][0x388] ;  /* 0x0000e200ff007b82 */ /* 0x000f220000000800 */
[----:B-1----:R-:W-:-:S06]  /*0090*/  UIMAD UR4, UR4, UR5, URZ ;  /* 0x00000005040472a4 */ /* 0x002fcc000f8e02ff */
[----:B0-----:R-:W-:Y:S01]  /*00a0*/  IADD3 R3, PT, PT, R7, UR4, RZ ;  /* 0x0000000407037c10 */ /* 0x001fe2000fffe0ff */
[----:B--2---:R-:W-:-:S03]  /*00b0*/  IMAD R2, R2, UR6, R5 ;  /* 0x0000000602027c24 */ /* 0x004fc6000f8e0205 */
[----:B----4-:R-:W-:-:S04]  /*00c0*/  ISETP.GE.U32.AND P0, PT, R3, R0, PT ;  /* 0x000000000300720c */ /* 0x010fc80003f06070 */
[----:B---3--:R-:W-:-:S13]  /*00d0*/  ISETP.GE.U32.OR P0, PT, R2, UR7, P0 ;  /* 0x0000000702007c0c */ /* 0x008fda0008706470 */
[----:B------:R-:W-:Y:S05]  /*00e0*/  @P0 EXIT ;  /* 0x000000000000094d */ /* 0x000fea0003800000 */
[----:B------:R-:W0:Y:S01]  /*00f0*/  LDC R5, c[0x0][0x384] ;  /* 0x0000e100ff057b82 */ /* 0x000e220000000800 */
[----:B------:R-:W1:Y:S01]  /*0100*/  LDCU.64 UR6, c[0x0][0x358] ;  /* 0x00006b00ff0677ac */ /* 0x000e620008000a00 */
[----:B------:R-:W-:Y:S01]  /*0110*/  HFMA2 R12, -RZ, RZ, 0, 0 ;  /* 0x00000000ff0c7431 */ /* 0x000fe200000001ff */
[----:B0-----:R-:W-:-:S13]  /*0120*/  ISETP.GE.AND P0, PT, R5, 0x1, PT ;  /* 0x000000010500780c */ /* 0x001fda0003f06270 */
[----:B-1----:R-:W-:Y:S05]  /*0130*/  @!P0 BRA `(.L_x_0) ;  /* 0x0000000800448947 */ /* 0x002fea0003800000 */
[C---:B------:R-:W-:Y:S02]  /*0140*/  ISETP.GE.U32.AND P1, PT, R5.reuse, 0x8, PT ;  /* 0x000000080500780c */ /* 0x040fe40003f26070 */
[----:B------:R-:W-:Y:S02]  /*0150*/  LOP3.LUT R4, R5, 0x7, RZ, 0xc0, !PT ;  /* 0x0000000705047812 */ /* 0x000fe400078ec0ff */
[----:B------:R-:W-:Y:S02]  /*0160*/  MOV R12, RZ ;  /* 0x000000ff000c7202 */ /* 0x000fe40000000f00 */
[----:B------:R-:W-:Y:S02]  /*0170*/  ISETP.NE.AND P0, PT, R4, RZ, PT ;  /* 0x000000ff0400720c */ /* 0x000fe40003f05270 */
[----:B------:R-:W-:-:S05]  /*0180*/  MOV R6, RZ ;  /* 0x000000ff00067202 */ /* 0x000fca0000000f00 */
[----:B------:R-:W-:Y:S06]  /*0190*/  @!P1 BRA `(.L_x_1) ;  /* 0x0000000400249947 */ /* 0x000fec0003800000 */
[----:B------:R-:W-:Y:S01]  /*01a0*/  LOP3.LUT R6, R5, 0x7ffffff8, RZ, 0xc0, !PT ;  /* 0x7ffffff805067812 */ /* 0x000fe200078ec0ff */
[C---:B------:R-:W-:Y:S01]  /*01b0*/  IMAD R11, R0.reuse, 0x3, R3 ;  /* 0x00000003000b7824 */ /* 0x040fe200078e0203 */
[C---:B------:R-:W-:Y:S01]  /*01c0*/  IADD3 R7, PT, PT, R0.reuse, UR4, R7 ;  /* 0x0000000400077c10 */ /* 0x040fe2000fffe007 */
[C-C-:B------:R-:W-:Y:S01]  /*01d0*/  IMAD R15, R0.reuse, 0x5, R3.reuse ;  /* 0x00000005000f7824 */ /* 0x140fe200078e0203 */
[CC--:B------:R-:W-:Y:S01]  /*01e0*/  LEA R9, R0.reuse, R3.reuse, 0x1 ;  /* 0x0000000300097211 */ /* 0x0c0fe200078e08ff */
[C-C-:B------:R-:W-:Y:S01]  /*01f0*/  IMAD R25, R0.reuse, 0x6, R3.reuse ;  /* 0x0000000600197824 */ /* 0x140fe200078e0203 */
[C---:B------:R-:W-:Y:S01]  /*0200*/  LEA R13, R0.reuse, R3, 0x2 ;  /* 0x00000003000d7211 */ /* 0x040fe200078e10ff */
[----:B------:R-:W-:Y:S01]  /*0210*/  IMAD R27, R0, 0x7, R3 ;  /* 0x00000007001b7824 */ /* 0x000fe200078e0203 */
[----:B------:R-:W-:Y:S01]  /*0220*/  MOV R12, RZ ;  /* 0x000000ff000c7202 */ /* 0x000fe20000000f00 */
[----:B------:R-:W-:Y:S01]  /*0230*/  IMAD R8, R2, R5, 0x3 ;  /* 0x0000000302087424 */ /* 0x000fe200078e0205 */
[----:B------:R-:W-:-:S02]  /*0240*/  MOV R29, R3 ;  /* 0x00000003001d7202 */ /* 0x000fc40000000f00 */
[----:B------:R-:W-:-:S07]  /*0250*/  IADD3 R10, PT, PT, -R6, RZ, RZ ;  /* 0x000000ff060a7210 */ /* 0x000fce0007ffe1ff */
.L_x_2:
[----:B------:R-:W0:Y:S01]  /*0260*/  LDC.64 R20, c[0x0][0x390] ;  /* 0x0000e400ff147b82 */ /* 0x000e220000000a00 */
[----:B------:R-:W-:-:S07]  /*0270*/  IADD3 R23, PT, PT, R8, -0x3, RZ ;  /* 0xfffffffd08177810 */ /* 0x000fce0007ffe0ff */
[----:B------:R-:W1:Y:S01]  /*0280*/  LDC.64 R16, c[0x0][0x398] ;  /* 0x0000e600ff107b82 */ /* 0x000e620000000a00 */
[----:B0-----:R-:W-:-:S06]  /*0290*/  IMAD.WIDE.U32 R22, R23, 0x4, R20 ;  /* 0x0000000417167825 */ /* 0x001fcc00078e0014 */
[----:B------:R-:W2:Y:S01]  /*02a0*/  LDG.E R23, desc[UR6][R22.64] ;  /* 0x0000000616177981 */ /* 0x000ea2000c1e1900 */
[----:B-1----:R-:W-:-:S06]  /*02b0*/  IMAD.WIDE.U32 R18, R29, 0x4, R16 ;  /* 0x000000041d127825 */ /* 0x002fcc00078e0010 */
[----:B------:R-:W2:Y:S01]  /*02c0*/  LDG.E R18, desc[UR6][R18.64] ;  /* 0x0000000612127981 */ /* 0x000ea2000c1e1900 */
[C---:B------:R-:W-:Y:S02]  /*02d0*/  IADD3 R14, PT, PT, R8.reuse, -0x2, RZ ;  /* 0xfffffffe080e7810 */ /* 0x040fe40007ffe0ff */
[----:B------:R-:W-:Y:S01]  /*02e0*/  IADD3 R24, PT, PT, R8, -0x1, RZ ;  /* 0xffffffff08187810 */ /* 0x000fe20007ffe0ff */
[----:B--2---:R-:W-:Y:S02]  /*02f0*/  FFMA R12, R23, R18, R12 ;  /* 0x00000012170c7223 */ /* 0x004fe4000000000c */
[----:B------:R-:W-:-:S04]  /*0300*/  IMAD.WIDE.U32 R18, R14, 0x4, R20 ;  /* 0x000000040e127825 */ /* 0x000fc800078e0014 */
[----:B------:R-:W-:Y:S01]  /*0310*/  IMAD.WIDE.U32 R22, R7, 0x4, R16 ;  /* 0x0000000407167825 */ /* 0x000fe200078e0010 */
[----:B------:R0:W2:Y:S04]  /*0320*/  LDG.E R14, desc[UR6][R18.64] ;  /* 0x00000006120e7981 */ /* 0x0000a8000c1e1900 */
[----:B------:R1:W2:Y:S01]  /*0330*/  LDG.E R26, desc[UR6][R22.64] ;  /* 0x00000006161a7981 */ /* 0x0002a2000c1e1900 */
[----:B0-----:R-:W-:-:S04]  /*0340*/  IMAD.WIDE.U32 R18, R24, 0x4, R20 ;  /* 0x0000000418127825 */ /* 0x001fc800078e0014 */
[----:B-1----:R-:W-:Y:S01]  /*0350*/  IMAD.WIDE.U32 R22, R9, 0x4, R16 ;  /* 0x0000000409167825 */ /* 0x002fe200078e0010 */
[----:B------:R0:W3:Y:S04]  /*0360*/  LDG.E R24, desc[UR6][R18.64] ;  /* 0x0000000612187981 */ /* 0x0000e8000c1e1900 */
[----:B------:R1:W3:Y:S01]  /*0370*/  LDG.E R28, desc[UR6][R22.64] ;  /* 0x00000006161c7981 */ /* 0x0002e2000c1e1900 */
[----:B0-----:R-:W-:-:S04]  /*0380*/  IMAD.WIDE.U32 R18, R8, 0x4, R20 ;  /* 0x0000000408127825 */ /* 0x001fc800078e0014 */
[----:B-1----:R-:W-:-:S04]  /*0390*/  IMAD.WIDE.U32 R22, R11, 0x4, R16 ;  /* 0x000000040b167825 */ /* 0x002fc800078e0010 */
[----:B--2---:R-:W-:Y:S02]  /*03a0*/  FFMA R12, R14, R26, R12 ;  /* 0x0000001a0e0c7223 */ /* 0x004fe4000000000c */
[----:B------:R-:W2:Y:S04]  /*03b0*/  LDG.E R14, desc[UR6][R18.64] ;  /* 0x00000006120e7981 */ /* 0x000ea8000c1e1900 */
[----:B------:R0:W2:Y:S01]  /*03c0*/  LDG.E R26, desc[UR6][R22.64] ;  /* 0x00000006161a7981 */ /* 0x0000a2000c1e1900 */
[----:B---3--:R-:W-:Y:S01]  /*03d0*/  FFMA R12, R24, R28, R12 ;  /* 0x0000001c180c7223 */ /* 0x008fe2000000000c */
[----:B------:R-:W-:Y:S01]  /*03e0*/  IADD3 R24, PT, PT, R8, 0x1, RZ ;  /* 0x0000000108187810 */ /* 0x000fe20007ffe0ff */
[----:B0-----:R-:W-:-:S04]  /*03f0*/  IMAD.WIDE.U32 R22, R13, 0x4, R16 ;  /* 0x000000040d167825 */ /* 0x001fc800078e0010 */
[----:B------:R-:W-:Y:S01]  /*0400*/  IMAD.WIDE.U32 R18, R24, 0x4, R20 ;  /* 0x0000000418127825 */ /* 0x000fe200078e0014 */
[----:B------:R-:W3:Y:S04]  /*0410*/  LDG.E R28, desc[UR6][R22.64] ;  /* 0x00000006161c7981 */ /* 0x000ee8000c1e1900 */
[----:B------:R0:W3:Y:S01]  /*0420*/  LDG.E R24, desc[UR6][R18.64] ;  /* 0x0000000612187981 */ /* 0x0000e2000c1e1900 */
[----:B--2---:R-:W-:Y:S01]  /*0430*/  FFMA R12, R14, R26, R12 ;  /* 0x0000001a0e0c7223 */ /* 0x004fe2000000000c */
[C---:B------:R-:W-:Y:S02]  /*0440*/  IADD3 R26, PT, PT, R8.reuse, 0x3, RZ ;  /* 0x00000003081a7810 */ /* 0x040fe40007ffe0ff */
[----:B------:R-:W-:-:S03]  /*0450*/  IADD3 R14, PT, PT, R8, 0x2, RZ ;  /* 0x00000002080e7810 */ /* 0x000fc60007ffe0ff */
[----:B0-----:R-:W-:Y:S01]  /*0460*/  IMAD.WIDE.U32 R18, R26, 0x4, R20 ;  /* 0x000000041a127825 */ /* 0x001fe200078e0014 */
[----:B------:R-:W-:-:S03]  /*0470*/  IADD3 R26, PT, PT, R8, 0x4, RZ ;  /* 0x00000004081a7810 */ /* 0x000fc60007ffe0ff */
[--C-:B------:R-:W-:Y:S02]  /*0480*/  IMAD.WIDE.U32 R22, R14, 0x4, R20.reuse ;  /* 0x000000040e167825 */ /* 0x100fe400078e0014 */
[----:B------:R0:W2:Y:S02]  /*0490*/  LDG.E R14, desc[UR6][R18.64] ;  /* 0x00000006120e7981 */ /* 0x0000a4000c1e1900 */
[----:B------:R-:W-:-:S04]  /*04a0*/  IMAD.WIDE.U32 R20, R26, 0x4, R20 ;  /* 0x000000041a147825 */ /* 0x000fc800078e0014 */
[----:B---3--:R-:W-:Y:S02]  /*04b0*/  FFMA R12, R24, R28, R12 ;  /* 0x0000001c180c7223 */ /* 0x008fe4000000000c */
[----:B------:R-:W3:Y:S01]  /*04c0*/  LDG.E R21, desc[UR6][R20.64] ;  /* 0x0000000614157981 */ /* 0x000ee2000c1e1900 */
[----:B0-----:R-:W-:-:S03]  /*04d0*/  IMAD.WIDE.U32 R18, R15, 0x4, R16 ;  /* 0x000000040f127825 */ /* 0x001fc600078e0010 */
[----:B------:R0:W4:Y:S04]  /*04e0*/  LDG.E R24, desc[UR6][R22.64] ;  /* 0x0000000616187981 */ /* 0x000128000c1e1900 */
[----:B------:R-:W4:Y:S01]  /*04f0*/  LDG.E R26, desc[UR6][R18.64] ;  /* 0x00000006121a7981 */ /* 0x000f22000c1e1900 */
[----:B0-----:R-:W-:-:S04]  /*0500*/  IMAD.WIDE.U32 R22, R25, 0x4, R16 ;  /* 0x0000000419167825 */ /* 0x001fc800078e0010 */
[----:B------:R-:W-:Y:S01]  /*0510*/  IMAD.WIDE.U32 R16, R27, 0x4, R16 ;  /* 0x000000041b107825 */ /* 0x000fe200078e0010 */
[----:B------:R-:W2:Y:S05]  /*0520*/  LDG.E R28, desc[UR6][R22.64] ;  /* 0x00000006161c7981 */ /* 0x000eaa000c1e1900 */
[----:B------:R-:W3:Y:S01]  /*0530*/  LDG.E R16, desc[UR6][R16.64] ;  /* 0x0000000610107981 */ /* 0x000ee2000c1e1900 */
[----:B------:R-:W-:-:S04]  /*0540*/  IADD3 R10, PT, PT, R10, 0x8, RZ ;  /* 0x000000080a0a7810 */ /* 0x000fc80007ffe0ff */
[----:B------:R-:W-:Y:S02]  /*0550*/  ISETP.NE.AND P1, PT, R10, RZ, PT ;  /* 0x000000ff0a00720c */ /* 0x000fe40003f25270 */
[----:B------:R-:W-:Y:S02]  /*0560*/  IADD3 R8, PT, PT, R8, 0x8, RZ ;  /* 0x0000000808087810 */ /* 0x000fe40007ffe0ff */
[C---:B------:R-:W-:Y:S02]  /*0570*/  LEA R7, R0.reuse, R7, 0x3 ;  /* 0x0000000700077211 */ /* 0x040fe400078e18ff */
[C---:B------:R-:W-:Y:S02]  /*0580*/  LEA R9, R0.reuse, R9, 0x3 ;  /* 0x0000000900097211 */ /* 0x040fe400078e18ff */
[C---:B------:R-:W-:Y:S02]  /*0590*/  LEA R11, R0.reuse, R11, 0x3 ;  /* 0x0000000b000b7211 */ /* 0x040fe400078e18ff */
[----:B------:R-:W-:-:S02]  /*05a0*/  LEA R13, R0, R13, 0x3 ;  /* 0x0000000d000d7211 */ /* 0x000fc400078e18ff */
[C---:B------:R-:W-:Y:S02]  /*05b0*/  LEA R15, R0.reuse, R15, 0x3 ;  /* 0x0000000f000f7211 */ /* 0x040fe400078e18ff */
[C---:B------:R-:W-:Y:S02]  /*05c0*/  LEA R25, R0.reuse, R25, 0x3 ;  /* 0x0000001900197211 */ /* 0x040fe400078e18ff */
[C---:B------:R-:W-:Y:S02]  /*05d0*/  LEA R27, R0.reuse, R27, 0x3 ;  /* 0x0000001b001b7211 */ /* 0x040fe400078e18ff */
[----:B------:R-:W-:Y:S01]  /*05e0*/  LEA R29, R0, R29, 0x3 ;  /* 0x0000001d001d7211 */ /* 0x000fe200078e18ff */
[----:B----4-:R-:W-:-:S04]  /*05f0*/  FFMA R12, R24, R26, R12 ;  /* 0x0000001a180c7223 */ /* 0x010fc8000000000c */
[----:B--2---:R-:W-:-:S04]  /*0600*/  FFMA R12, R14, R28, R12 ;  /* 0x0000001c0e0c7223 */ /* 0x004fc8000000000c */
[----:B---3--:R-:W-:Y:S01]  /*0610*/  FFMA R12, R21, R16, R12 ;  /* 0x00000010150c7223 */ /* 0x008fe2000000000c */
[----:B------:R-:W-:Y:S06]  /*0620*/  @P1 BRA `(.L_x_2) ;  /* 0xfffffffc000c1947 */ /* 0x000fec000383ffff */
.L_x_1:
[----:B------:R-:W-:Y:S05]  /*0630*/  @!P0 BRA `(.L_x_0) ;  /* 0x0000000400048947 */ /* 0x000fea0003800000 */
[----:B------:R-:W-:Y:S02]  /*0640*/  ISETP.GE.U32.AND P0, PT, R4, 0x4, PT ;  /* 0x000000040400780c */ /* 0x000fe40003f06070 */
[----:B------:R-:W-:-:S04]  /*0650*/  LOP3.LUT R13, R5, 0x3, RZ, 0xc0, !PT ;  /* 0x00000003050d7812 */ /* 0x000fc800078ec0ff */
[----:B------:R-:W-:-:S07]  /*0660*/  ISETP.NE.AND P1, PT, R13, RZ, PT ;  /* 0x000000ff0d00720c */ /* 0x000fce0003f25270 */
[----:B------:R-:W-:Y:S06]  /*0670*/  @!P0 BRA `(.L_x_3) ;  /* 0x00000000007c8947 */ /* 0x000fec0003800000 */
[----:B------:R-:W0:Y:S01]  /*0680*/  LDC.64 R8, c[0x0][0x398] ;  /* 0x0000e600ff087b82 */ /* 0x000e220000000a00 */
[----:B------:R-:W-:Y:S02]  /*0690*/  IMAD R15, R2, R5, R6 ;  /* 0x00000005020f7224 */ /* 0x000fe400078e0206 */
[----:B------:R-:W-:-:S03]  /*06a0*/  IMAD R17, R6, R0, R3 ;  /* 0x0000000006117224 */ /* 0x000fc600078e0203 */
[C---:B------:R-:W-:Y:S02]  /*06b0*/  IADD3 R23, PT, PT, R15.reuse, 0x1, RZ ;  /* 0x000000010f177810 */ /* 0x040fe40007ffe0ff */
[----:B------:R-:W1:Y:S01]  /*06c0*/  LDC.64 R10, c[0x0][0x390] ;  /* 0x0000e400ff0a7b82 */ /* 0x000e620000000a00 */
[C---:B------:R-:W-:Y:S02]  /*06d0*/  IADD3 R27, PT, PT, R15.reuse, 0x2, RZ ;  /* 0x000000020f1b7810 */ /* 0x040fe40007ffe0ff */
[----:B------:R-:W-:Y:S01]  /*06e0*/  IADD3 R4, PT, PT, R15, 0x3, RZ ;  /* 0x000000030f047810 */ /* 0x000fe20007ffe0ff */
[C---:B0-----:R-:W-:Y:S01]  /*06f0*/  IMAD.WIDE.U32 R20, R17.reuse, 0x4, R8 ;  /* 0x0000000411147825 */ /* 0x041fe200078e0008 */
[----:B------:R-:W-:-:S04]  /*0700*/  IADD3 R17, PT, PT, R17, R0, RZ ;  /* 0x0000000011117210 */ /* 0x000fc80007ffe0ff */
[-C--:B------:R-:W-:Y:S01]  /*0710*/  IADD3 R29, PT, PT, R17, R0.reuse, RZ ;  /* 0x00000000111d7210 */ /* 0x080fe20007ffe0ff */
[--C-:B-1----:R-:W-:Y:S01]  /*0720*/  IMAD.WIDE.U32 R24, R15, 0x4, R10.reuse ;  /* 0x000000040f187825 */ /* 0x102fe200078e000a */
[----:B------:R-:W2:Y:S03]  /*0730*/  LDG.E R20, desc[UR6][R20.64] ;  /* 0x0000000614147981 */ /* 0x000ea6000c1e1900 */
[----:B------:R-:W-:Y:S01]  /*0740*/  IMAD.WIDE.U32 R22, R23, 0x4, R10 ;  /* 0x0000000417167825 */ /* 0x000fe200078e000a */
[----:B------:R-:W2:Y:S03]  /*0750*/  LDG.E R7, desc[UR6][R24.64] ;  /* 0x0000000618077981 */ /* 0x000ea6000c1e1900 */
[----:B------:R-:W-:Y:S02]  /*0760*/  IMAD.WIDE.U32 R18, R17, 0x4, R8 ;  /* 0x0000000411127825 */ /* 0x000fe400078e0008 */
[----:B------:R-:W3:Y:S02]  /*0770*/  LDG.E R22, desc[UR6][R22.64] ;  /* 0x0000000616167981 */ /* 0x000ee4000c1e1900 */
[----:B------:R-:W-:Y:S01]  /*0780*/  IMAD.WIDE.U32 R14, R27, 0x4, R10 ;  /* 0x000000041b0e7825 */ /* 0x000fe200078e000a */
[C---:B------:R-:W-:Y:S01]  /*0790*/  IADD3 R27, PT, PT, R29.reuse, R0, RZ ;  /* 0x000000001d1b7210 */ /* 0x040fe20007ffe0ff */
[----:B------:R-:W3:Y:S02]  /*07a0*/  LDG.E R19, desc[UR6][R18.64] ;  /* 0x0000000612137981 */ /* 0x000ee4000c1e1900 */
[----:B------:R-:W-:-:S02]  /*07b0*/  IMAD.WIDE.U32 R16, R29, 0x4, R8 ;  /* 0x000000041d107825 */ /* 0x000fc400078e0008 */
[----:B------:R-:W4:Y:S02]  /*07c0*/  LDG.E R14, desc[UR6][R14.64] ;  /* 0x000000060e0e7981 */ /* 0x000f24000c1e1900 */
[----:B------:R-:W-:Y:S02]  /*07d0*/  IMAD.WIDE.U32 R10, R4, 0x4, R10 ;  /* 0x00000004040a7825 */ /* 0x000fe400078e000a */
[----:B------:R-:W4:Y:S02]  /*07e0*/  LDG.E R16, desc[UR6][R16.64] ;  /* 0x0000000610107981 */ /* 0x000f24000c1e1900 */
[----:B------:R-:W-:Y:S02]  /*07f0*/  IMAD.WIDE.U32 R8, R27, 0x4, R8 ;  /* 0x000000041b087825 */ /* 0x000fe400078e0008 */
[----:B------:R-:W5:Y:S04]  /*0800*/  LDG.E R10, desc[UR6][R10.64] ;  /* 0x000000060a0a7981 */ /* 0x000f68000c1e1900 */
[----:B------:R-:W5:Y:S01]  /*0810*/  LDG.E R8, desc[UR6][R8.64] ;  /* 0x0000000608087981 */ /* 0x000f62000c1e1900 */
[----:B------:R-:W-:Y:S01]  /*0820*/  IADD3 R6, PT, PT, R6, 0x4, RZ ;  /* 0x0000000406067810 */ /* 0x000fe20007ffe0ff */
[----:B--2---:R-:W-:-:S04]  /*0830*/  FFMA R7, R7, R20, R12 ;  /* 0x0000001407077223 */ /* 0x004fc8000000000c */
[----:B---3--:R-:W-:-:S04]  /*0840*/  FFMA R7, R22, R19, R7 ;  /* 0x0000001316077223 */ /* 0x008fc80000000007 */
[----:B----4-:R-:W-:-:S04]  /*0850*/  FFMA R7, R14, R16, R7 ;  /* 0x000000100e077223 */ /* 0x010fc80000000007 */
[----:B-----5:R-:W-:-:S07]  /*0860*/  FFMA R12, R10, R8, R7 ;  /* 0x000000080a0c7223 */ /* 0x020fce0000000007 */
.L_x_3:
[----:B------:R-:W-:Y:S05]  /*0870*/  @!P1 BRA `(.L_x_0) ;  /* 0x0000000000749947 */ /* 0x000fea0003800000 */
[----:B------:R-:W0:Y:S01]  /*0880*/  LDC.64 R8, c[0x0][0x398] ;  /* 0x0000e600ff087b82 */ /* 0x000e220000000a00 */
[----:B------:R-:W-:Y:S02]  /*0890*/  ISETP.NE.AND P0, PT, R13, 0x1, PT ;  /* 0x000000010d00780c */ /* 0x000fe40003f05270 */
[----:B------:R-:W-:-:S04]  /*08a0*/  LOP3.LUT R4, R5, 0x1, RZ, 0xc0, !PT ;  /* 0x0000000105047812 */ /* 0x000fc800078ec0ff */
[----:B------:R-:W-:Y:S01]  /*08b0*/  ISETP.NE.U32.AND P1, PT, R4, 0x1, PT ;  /* 0x000000010400780c */ /* 0x000fe20003f25070 */
[----:B------:R-:W1:Y:S06]  /*08c0*/  LDC.64 R18, c[0x0][0x390] ;  /* 0x0000e400ff127b82 */ /* 0x000e6c0000000a00 */
[----:B------:R-:W-:Y:S02]  /*08d0*/  @P0 IMAD R7, R2, R5, R6 ;  /* 0x0000000502070224 */ /* 0x000fe400078e0206 */
[----:B------:R-:W2:Y:S01]  /*08e0*/  LDC.64 R10, c[0x0][0x390] ;  /* 0x0000e400ff0a7b82 */ /* 0x000ea20000000a00 */
[C---:B------:R-:W-:Y:S01]  /*08f0*/  @P0 IMAD R17, R6.reuse, R0, R3 ;  /* 0x0000000006110224 */ /* 0x040fe200078e0203 */
[----:B------:R-:W-:-:S02]  /*0900*/  @P0 IADD3 R6, PT, PT, R6, 0x2, RZ ;  /* 0x0000000206060810 */ /* 0x000fc40007ffe0ff */
[----:B------:R-:W-:Y:S02]  /*0910*/  @P0 IADD3 R13, PT, PT, R7, 0x1, RZ ;  /* 0x00000001070d0810 */ /* 0x000fe40007ffe0ff */
[C---:B------:R-:W-:Y:S02]  /*0920*/  @P0 IADD3 R23, PT, PT, R17.reuse, R0, RZ ;  /* 0x0000000011170210 */ /* 0x040fe40007ffe0ff */
[----:B------:R-:W3:Y:S01]  /*0930*/  LDC.64 R14, c[0x0][0x398] ;  /* 0x0000e600ff0e7b82 */ /* 0x000ee20000000a00 */
[----:B0-----:R-:W-:-:S04]  /*0940*/  @P0 IMAD.WIDE.U32 R16, R17, 0x4, R8 ;  /* 0x0000000411100825 */ /* 0x001fc800078e0008 */
[----:B------:R-:W-:Y:S02]  /*0950*/  @P0 IMAD.WIDE.U32 R8, R23, 0x4, R8 ;  /* 0x0000000417080825 */ /* 0x000fe400078e0008 */
[----:B------:R-:W4:Y:S02]  /*0960*/  @P0 LDG.E R16, desc[UR6][R16.64] ;  /* 0x0000000610100981 */ /* 0x000f24000c1e1900 */
[--C-:B-1----:R-:W-:Y:S02]  /*0970*/  @P0 IMAD.WIDE.U32 R20, R7, 0x4, R18.reuse ;  /* 0x0000000407140825 */ /* 0x102fe400078e0012 */
[----:B------:R-:W5:Y:S02]  /*0980*/  @P0 LDG.E R8, desc[UR6][R8.64] ;  /* 0x0000000608080981 */ /* 0x000f64000c1e1900 */
[----:B------:R-:W-:Y:S02]  /*0990*/  @P0 IMAD.WIDE.U32 R18, R13, 0x4, R18 ;  /* 0x000000040d120825 */ /* 0x000fe400078e0012 */
[----:B------:R-:W4:Y:S02]  /*09a0*/  @P0 LDG.E R7, desc[UR6][R20.64] ;  /* 0x0000000614070981 */ /* 0x000f24000c1e1900 */
[----:B------:R-:W-:-:S02]  /*09b0*/  @!P1 IMAD R5, R2, R5, R6 ;  /* 0x0000000502059224 */ /* 0x000fc400078e0206 */
[----:B------:R-:W-:Y:S01]  /*09c0*/  @!P1 IMAD R13, R6, R0, R3 ;  /* 0x00000000060d9224 */ /* 0x000fe200078e0203 */
[----:B------:R-:W5:Y:S01]  /*09d0*/  @P0 LDG.E R18, desc[UR6][R18.64] ;  /* 0x0000000612120981 */ /* 0x000f62000c1e1900 */
[----:B--2---:R-:W-:-:S04]  /*09e0*/  @!P1 IMAD.WIDE.U32 R10, R5, 0x4, R10 ;  /* 0x00000004050a9825 */ /* 0x004fc800078e000a */
[----:B---3--:R-:W-:Y:S02]  /*09f0*/  @!P1 IMAD.WIDE.U32 R14, R13, 0x4, R14 ;  /* 0x000000040d0e9825 */ /* 0x008fe400078e000e */
[----:B------:R-:W2:Y:S04]  /*0a00*/  @!P1 LDG.E R11, desc[UR6][R10.64] ;  /* 0x000000060a0b9981 */ /* 0x000ea8000c1e1900 */
[----:B------:R-:W2:Y:S01]  /*0a10*/  @!P1 LDG.E R14, desc[UR6][R14.64] ;  /* 0x000000060e0e9981 */ /* 0x000ea2000c1e1900 */
[----:B----4-:R-:W-:-:S04]  /*0a20*/  @P0 FFMA R7, R7, R16, R12 ;  /* 0x0000001007070223 */ /* 0x010fc8000000000c */
[----:B-----5:R-:W-:-:S04]  /*0a30*/  @P0 FFMA R12, R18, R8, R7 ;  /* 0x00000008120c0223 */ /* 0x020fc80000000007 */
[----:B--2---:R-:W-:-:S07]  /*0a40*/  @!P1 FFMA R12, R11, R14, R12 ;  /* 0x0000000e0b0c9223 */ /* 0x004fce000000000c */
.L_x_0:
[----:B------:R-:W0:Y:S01]  /*0a50*/  LDC.64 R4, c[0x0][0x3a0] ;  /* 0x0000e800ff047b82 */ /* 0x000e220000000a00 */
[----:B------:R-:W-:-:S04]  /*0a60*/  IMAD R3, R2, R0, R3 ;  /* 0x0000000002037224 */ /* 0x000fc800078e0203 */
[----:B0-----:R-:W-:-:S05]  /*0a70*/  IMAD.WIDE.U32 R2, R3, 0x4, R4 ;  /* 0x0000000403027825 */ /* 0x001fca00078e0004 */
[----:B------:R-:W-:Y:S01]  /*0a80*/  STG.E desc[UR6][R2.64], R12 ;  /* 0x0000000c02007986 */ /* 0x000fe2000c101906 */
[----:B------:R-:W-:Y:S05]  /*0a90*/  EXIT ;  /* 0x000000000000794d */ /* 0x000fea0003800000 */
.L_x_4:
[----:B------:R-:W-:-:S00]  /*0aa0*/  BRA `(.L_x_4) ;  /* 0xfffffffc00fc7947 */ /* 0x000fc0000383ffff */
[----:B------:R-:W-:-:S00]  /*0ab0*/  NOP ;  /* 0x0000000000007918 */ /* 0x000fc00000000000 */
        /* <DEDUP_REMOVED lines=12> */
.L_x_28:


//--------------------- .text._Z30matrixMulKernel_1thread1columniiiPKfS0_Pf --------------------------
	.section	.text._Z30matrixMulKernel_1thread1columniiiPKfS0_Pf,"ax",@progbits
	.align	128
        .global         _Z30matrixMulKernel_1thread1columniiiPKfS0_Pf
        .type           _Z30matrixMulKernel_1thread1columniiiPKfS0_Pf,@function
        .size           _Z30matrixMulKernel_1thread1columniiiPKfS0_Pf,(.L_x_29 - _Z30matrixMulKernel_1thread1columniiiPKfS0_Pf)
        .other          _Z30matrixMulKernel_1thread1columniiiPKfS0_Pf,@"STO_CUDA_ENTRY STV_DEFAULT"
_Z30matrixMulKernel_1thread1columniiiPKfS0_Pf:
.text._Z30matrixMulKernel_1thread1columniiiPKfS0_Pf:
[----:B------:R-:W-:Y:S01]  /*0000*/  LDC R1, c[0x0][0x37c] ;  /* 0x0000df00ff017b82 */ /* 0x000fe20000000800 */
[----:B------:R-:W0:Y:S07]  /*0010*/  S2R R4, SR_TID.X ;  /* 0x0000000000047919 */ /* 0x000e2e0000002100 */
[----:B------:R-:W1:Y:S01]  /*0020*/  S2UR UR4, SR_CTAID.X ;  /* 0x00000000000479c3 */ /* 0x000e620000002500 */
[----:B------:R-:W1:Y:S07]  /*0030*/  LDCU UR5, c[0x0][0x360] ;  /* 0x00006c00ff0577ac */ /* 0x000e6e0008000800 */
[----:B------:R-:W2:Y:S08]  /*0040*/  LDC R2, c[0x0][0x380] ;  /* 0x0000e000ff027b82 */ /* 0x000eb00000000800 */
[----:B------:R-:W3:Y:S01]  /*0050*/  LDC R9, c[0x0][0x388] ;  /* 0x0000e200ff097b82 */ /* 0x000ee20000000800 */
[----:B-1----:R-:W-:-:S06]  /*0060*/  UIMAD UR4, UR4, UR5, URZ ;  /* 0x00000005040472a4 */ /* 0x002fcc000f8e02ff */
[----:B0-----:R-:W-:Y:S02]  /*0070*/  IADD3 R0, PT, PT, R4, UR4, RZ ;  /* 0x0000000404007c10 */ /* 0x001fe4000fffe0ff */
[----:B--2---:R-:W-:-:S04]  /*0080*/  ISETP.GE.AND P0, PT, R2, 0x1, PT ;  /* 0x000000010200780c */ /* 0x004fc80003f06270 */
[----:B---3--:R-:W-:-:S13]  /*0090*/  ISETP.GE.U32.OR P0, PT, R0, R9, !P0 ;  /* 0x000000090000720c */ /* 0x008fda0004706470 */
[----:B------:R-:W-:Y:S05]  /*00a0*/  @P0 EXIT ;  /* 0x000000000000094d */ /* 0x000fea0003800000 */
[----:B------:R-:W0:Y:S01]  /*00b0*/  LDCU UR5, c[0x0][0x384] ;  /* 0x00007080ff0577ac */ /* 0x000e220008000800 */
[----:B------:R-:W1:Y:S01]  /*00c0*/  LDCU.64 UR12, c[0x0][0x358] ;  /* 0x00006b00ff0c77ac */ /* 0x000e620008000a00 */
[----:B0-----:R-:W-:-:S09]  /*00d0*/  UISETP.GE.AND UP0, UPT, UR5, 0x1, UPT ;  /* 0x000000010500788c */ /* 0x001fd2000bf06270 */
[----:B-1----:R-:W-:Y:S05]  /*00e0*/  BRA.U !UP0, `(.L_x_5) ;  /* 0x00000009089c7547 */ /* 0x002fea000b800000 */
[----:B------:R-:W-:Y:S01]  /*00f0*/  ULOP3.LUT UR10, UR5, 0x7ffffff8, URZ, 0xc0, !UPT ;  /* 0x7ffffff8050a7892 */ /* 0x000fe2000f8ec0ff */
[C---:B------:R-:W-:Y:S01]  /*0100*/  IADD3 R2, PT, PT, R9.reuse, UR4, R4 ;  /* 0x0000000409027c10 */ /* 0x040fe2000fffe004 */
[C-C-:B------:R-:W-:Y:S01]  /*0110*/  IMAD R4, R9.reuse, 0x3, R0.reuse ;  /* 0x0000000309047824 */ /* 0x140fe200078e0200 */
[CC--:B------:R-:W-:Y:S01]  /*0120*/  LEA R3, R9.reuse, R0.reuse, 0x1 ;  /* 0x0000000009037211 */ /* 0x0c0fe200078e08ff */
[C-C-:B------:R-:W-:Y:S01]  /*0130*/  IMAD R6, R9.reuse, 0x5, R0.reuse ;  /* 0x0000000509067824 */ /* 0x140fe200078e0200 */
[C---:B------:R-:W-:Y:S01]  /*0140*/  LEA R5, R9.reuse, R0, 0x2 ;  /* 0x0000000009057211 */ /* 0x040fe200078e10ff */
[C-C-:B------:R-:W-:Y:S01]  /*0150*/  IMAD R7, R9.reuse, 0x6, R0.reuse ;  /* 0x0000000609077824 */ /* 0x140fe200078e0200 */
[----:B------:R-:W-:Y:S01]  /*0160*/  ULOP3.LUT UR5, UR5, 0x7, URZ, 0xc0, !UPT ;  /* 0x0000000705057892 */ /* 0x000fe2000f8ec0ff */
[----:B------:R-:W-:Y:S01]  /*0170*/  IMAD R8, R9, 0x7, R0 ;  /* 0x0000000709087824 */ /* 0x000fe200078e0200 */
[----:B------:R-:W-:Y:S01]  /*0180*/  UIADD3 UR8, UPT, UPT, -UR10, URZ, URZ ;  /* 0x000000ff0a087290 */ /* 0x000fe2000fffe1ff */
[----:B------:R-:W-:-:S11]  /*0190*/  UMOV UR4, URZ ;  /* 0x000000ff00047c82 */ /* 0x000fd60008000000 */
.L_x_11:
[----:B0-----:R-:W0:Y:S01]  /*01a0*/  LDCU UR9, c[0x0][0x384] ;  /* 0x00007080ff0977ac */ /* 0x001e220008000800 */
[----:B------:R-:W-:Y:S01]  /*01b0*/  HFMA2 R16, -RZ, RZ, 0, 0 ;  /* 0x00000000ff107431 */ /* 0x000fe200000001ff */
[----:B------:R-:W-:Y:S01]  /*01c0*/  MOV R9, RZ ;  /* 0x000000ff00097202 */ /* 0x000fe20000000f00 */
[----:B0-----:R-:W-:Y:S02]  /*01d0*/  UISETP.GE.U32.AND UP0, UPT, UR9, 0x8, UPT ;  /* 0x000000080900788c */ /* 0x001fe4000bf06070 */
[----:B------:R-:W-:-:S07]  /*01e0*/  UIMAD UR14, UR4, UR9, URZ ;  /* 0x00000009040e72a4 */ /* 0x000fce000f8e02ff */
[----:B------:R-:W-:Y:S05]  /*01f0*/  BRA.U !UP0, `(.L_x_6) ;  /* 0x0000000508087547 */ /* 0x000fea000b800000 */
[----:B------:R-:W0:Y:S01]  /*0200*/  LDCU.64 UR6, c[0x0][0x390] ;  /* 0x00007200ff0677ac */ /* 0x000e220008000a00 */
[----:B------:R-:W-:Y:S01]  /*0210*/  MOV R16, RZ ;  /* 0x000000ff00107202 */ /* 0x000fe20000000f00 */
[----:B------:R-:W-:Y:S01]  /*0220*/  IMAD.MOV.U32 R10, RZ, RZ, R0 ;  /* 0x000000ffff0a7224 */ /* 0x000fe200078e0000 */
[----:B------:R-:W-:Y:S01]  /*0230*/  MOV R11, R8 ;  /* 0x00000008000b7202 */ /* 0x000fe20000000f00 */
[----:B------:R-:W-:Y:S01]  /*0240*/  IMAD.MOV.U32 R26, RZ, RZ, R3 ;  /* 0x000000ffff1a7224 */ /* 0x000fe200078e0003 */
[----:B------:R-:W-:Y:S02]  /*0250*/  MOV R25, R7 ;  /* 0x0000000700197202 */ /* 0x000fe40000000f00 */
[----:B------:R-:W-:Y:S02]  /*0260*/  MOV R27, R6 ;  /* 0x00000006001b7202 */ /* 0x000fe40000000f00 */
[----:B------:R-:W-:Y:S02]  /*0270*/  MOV R29, R5 ;  /* 0x00000005001d7202 */ /* 0x000fe40000000f00 */
[----:B------:R-:W-:-:S02]  /*0280*/  MOV R24, R4 ;  /* 0x0000000400187202 */ /* 0x000fc40000000f00 */
[----:B------:R-:W-:Y:S01]  /*0290*/  MOV R9, R2 ;  /* 0x0000000200097202 */ /* 0x000fe20000000f00 */
[----:B0-----:R-:W-:-:S04]  /*02a0*/  UIMAD.WIDE.U32 UR6, UR14, 0x4, UR6 ;  /* 0x000000040e0678a5 */ /* 0x001fc8000f8e0006 */
[----:B------:R-:W-:-:S04]  /*02b0*/  UIADD3 UR11, UP0, UPT, UR6, 0x10, URZ ;  /* 0x00000010060b7890 */ /* 0x000fc8000ff1e0ff */
[----:B------:R-:W-:Y:S02]  /*02c0*/  UIADD3.X UR6, UPT, UPT, URZ, UR7, URZ, UP0, !UPT ;  /* 0x00000007ff067290 */ /* 0x000fe400087fe4ff */
[----:B------:R-:W-:-:S04]  /*02d0*/  MOV R17, UR11 ;  /* 0x0000000b00117c02 */ /* 0x000fc80008000f00 */
[----:B------:R-:W-:Y:S01]  /*02e0*/  MOV R20, UR6 ;  /* 0x0000000600147c02 */ /* 0x000fe20008000f00 */
[----:B------:R-:W-:-:S06]  /*02f0*/  UMOV UR6, UR8 ;  /* 0x0000000800067c82 */ /* 0x000fcc0008000000 */
.L_x_7:
[----:B------:R-:W0:Y:S01]  /*0300*/  LDC.64 R14, c[0x0][0x398] ;  /* 0x0000e600ff0e7b82 */ /* 0x000e220000000a00 */
[----:B------:R-:W-:Y:S02]  /*0310*/  MOV R12, R17 ;  /* 0x00000011000c7202 */ /* 0x000fe40000000f00 */
[----:B------:R-:W-:-:S05]  /*0320*/  MOV R13, R20 ;  /* 0x00000014000d7202 */ /* 0x000fca0000000f00 */
[----:B------:R-:W2:Y:S01]  /*0330*/  LDG.E R17, desc[UR12][R12.64+-0x10] ;  /* 0xfffff00c0c117981 */ /* 0x000ea2000c1e1900 */
[----:B0-----:R-:W-:-:S06]  /*0340*/  IMAD.WIDE.U32 R18, R10, 0x4, R14 ;  /* 0x000000040a127825 */ /* 0x001fcc00078e000e */
[----:B------:R-:W2:Y:S01]  /*0350*/  LDG.E R18, desc[UR12][R18.64] ;  /* 0x0000000c12127981 */ /* 0x000ea2000c1e1900 */
[----:B------:R-:W-:-:S04]  /*0360*/  IMAD.WIDE.U32 R22, R9, 0x4, R14 ;  /* 0x0000000409167825 */ /* 0x000fc800078e000e */
[----:B------:R-:W-:Y:S02]  /*0370*/  IMAD.WIDE.U32 R20, R26, 0x4, R14 ;  /* 0x000000041a147825 */ /* 0x000fe400078e000e */
[----:B------:R-:W3:Y:S04]  /*0380*/  LDG.E R22, desc[UR12][R22.64] ;  /* 0x0000000c16167981 */ /* 0x000ee8000c1e1900 */
[----:B------:R-:W4:Y:S04]  /*0390*/  LDG.E R20, desc[UR12][R20.64] ;  /* 0x0000000c14147981 */ /* 0x000f28000c1e1900 */
[----:B------:R-:W4:Y:S04]  /*03a0*/  LDG.E R19, desc[UR12][R12.64+-0x8] ;  /* 0xfffff80c0c137981 */ /* 0x000f28000c1e1900 */
[----:B------:R-:W5:Y:S01]  /*03b0*/  LDG.E R23, desc[UR12][R12.64] ;  /* 0x0000000c0c177981 */ /* 0x000f62000c1e1900 */
[----:B--2---:R-:W-:-:S03]  /*03c0*/  FFMA R17, R17, R18, R16 ;  /* 0x0000001211117223 */ /* 0x004fc60000000010 */
[----:B------:R-:W3:Y:S02]  /*03d0*/  LDG.E R16, desc[UR12][R12.64+-0xc] ;  /* 0xfffff40c0c107981 */ /* 0x000ee4000c1e1900 */
[----:B---3--:R-:W-:Y:S01]  /*03e0*/  FFMA R28, R16, R22, R17 ;  /* 0x00000016101c7223 */ /* 0x008fe20000000011 */
[----:B------:R-:W-:-:S04]  /*03f0*/  IMAD.WIDE.U32 R16, R24, 0x4, R14 ;  /* 0x0000000418107825 */ /* 0x000fc800078e000e */
[----:B----4-:R-:W-:Y:S01]  /*0400*/  FFMA R28, R19, R20, R28 ;  /* 0x00000014131c7223 */ /* 0x010fe2000000001c */
[--C-:B------:R-:W-:Y:S01]  /*0410*/  IMAD.WIDE.U32 R18, R29, 0x4, R14.reuse ;  /* 0x000000041d127825 */ /* 0x100fe200078e000e */
[----:B------:R-:W2:Y:S05]  /*0420*/  LDG.E R16, desc[UR12][R16.64] ;  /* 0x0000000c10107981 */ /* 0x000eaa000c1e1900 */
[----:B------:R-:W5:Y:S04]  /*0430*/  LDG.E R18, desc[UR12][R18.64] ;  /* 0x0000000c12127981 */ /* 0x000f68000c1e1900 */
[----:B------:R-:W2:Y:S01]  /*0440*/  LDG.E R17, desc[UR12][R12.64+-0x4] ;  /* 0xfffffc0c0c117981 */ /* 0x000ea2000c1e1900 */
[----:B------:R-:W-:-:S03]  /*0450*/  IMAD.WIDE.U32 R20, R27, 0x4, R14 ;  /* 0x000000041b147825 */ /* 0x000fc600078e000e */
[----:B------:R-:W3:Y:S04]  /*0460*/  LDG.E R19, desc[UR12][R12.64+0xc] ;  /* 0x00000c0c0c137981 */ /* 0x000ee8000c1e1900 */
[----:B------:R-:W4:Y:S01]  /*0470*/  LDG.E R21, desc[UR12][R20.64] ;  /* 0x0000000c14157981 */ /* 0x000f22000c1e1900 */
[----:B--2---:R-:W-:-:S03]  /*0480*/  FFMA R28, R17, R16, R28 ;  /* 0x00000010111c7223 */ /* 0x004fc6000000001c */
[----:B------:R-:W4:Y:S01]  /*0490*/  LDG.E R17, desc[UR12][R12.64+0x4] ;  /* 0x0000040c0c117981 */ /* 0x000f22000c1e1900 */
[----:B-----5:R-:W-:Y:S01]  /*04a0*/  FFMA R28, R23, R18, R28 ;  /* 0x00000012171c7223 */ /* 0x020fe2000000001c */
[--C-:B------:R-:W-:Y:S02]  /*04b0*/  IMAD.WIDE.U32 R22, R25, 0x4, R14.reuse ;  /* 0x0000000419167825 */ /* 0x100fe400078e000e */
[----:B------:R-:W2:Y:S01]  /*04c0*/  LDG.E R16, desc[UR12][R12.64+0x8] ;  /* 0x0000080c0c107981 */ /* 0x000ea2000c1e1900 */
[----:B------:R-:W0:Y:S01]  /*04d0*/  LDC R18, c[0x0][0x388] ;  /* 0x0000e200ff127b82 */ /* 0x000e220000000800 */
[----:B------:R-:W-:Y:S02]  /*04e0*/  IMAD.WIDE.U32 R14, R11, 0x4, R14 ;  /* 0x000000040b0e7825 */ /* 0x000fe400078e000e */
[----:B------:R-:W2:Y:S04]  /*04f0*/  LDG.E R22, desc[UR12][R22.64] ;  /* 0x0000000c16167981 */ /* 0x000ea8000c1e1900 */
[----:B------:R-:W3:Y:S01]  /*0500*/  LDG.E R14, desc[UR12][R14.64] ;  /* 0x0000000c0e0e7981 */ /* 0x000ee2000c1e1900 */
[----:B------:R-:W-:-:S04]  /*0510*/  UIADD3 UR6, UPT, UPT, UR6, 0x8, URZ ;  /* 0x0000000806067890 */ /* 0x000fc8000fffe0ff */
[----:B------:R-:W-:Y:S01]  /*0520*/  UISETP.NE.AND UP0, UPT, UR6, URZ, UPT ;  /* 0x000000ff0600728c */ /* 0x000fe2000bf05270 */
[C---:B0-----:R-:W-:Y:S01]  /*0530*/  LEA R9, R18.reuse, R9, 0x3 ;  /* 0x0000000912097211 */ /* 0x041fe200078e18ff */
[C---:B------:R-:W-:Y:S01]  /*0540*/  IMAD R11, R18.reuse, 0x8, R11 ;  /* 0x00000008120b7824 */ /* 0x040fe200078e020b */
[C---:B------:R-:W-:Y:S02]  /*0550*/  LEA R26, R18.reuse, R26, 0x3 ;  /* 0x0000001a121a7211 */ /* 0x040fe400078e18ff */
[C---:B------:R-:W-:Y:S02]  /*0560*/  LEA R24, R18.reuse, R24, 0x3 ;  /* 0x0000001812187211 */ /* 0x040fe400078e18ff */
[C---:B------:R-:W-:Y:S02]  /*0570*/  LEA R29, R18.reuse, R29, 0x3 ;  /* 0x0000001d121d7211 */ /* 0x040fe400078e18ff */
[C---:B------:R-:W-:Y:S02]  /*0580*/  LEA R27, R18.reuse, R27, 0x3 ;  /* 0x0000001b121b7211 */ /* 0x040fe400078e18ff */
[----:B------:R-:W-:-:S02]  /*0590*/  LEA R25, R18, R25, 0x3 ;  /* 0x0000001912197211 */ /* 0x000fc400078e18ff */
[----:B------:R-:W-:Y:S01]  /*05a0*/  LEA R10, R18, R10, 0x3 ;  /* 0x0000000a120a7211 */ /* 0x000fe200078e18ff */
[----:B----4-:R-:W-:-:S04]  /*05b0*/  FFMA R17, R17, R21, R28 ;  /* 0x0000001511117223 */ /* 0x010fc8000000001c */
[----:B--2---:R-:W-:Y:S01]  /*05c0*/  FFMA R16, R16, R22, R17 ;  /* 0x0000001610107223 */ /* 0x004fe20000000011 */
[----:B------:R-:W-:-:S03]  /*05d0*/  IADD3 R17, P0, PT, R12, 0x20, RZ ;  /* 0x000000200c117810 */ /* 0x000fc60007f1e0ff */
[----:B---3--:R-:W-:Y:S02]  /*05e0*/  FFMA R16, R19, R14, R16 ;  /* 0x0000000e13107223 */ /* 0x008fe40000000010 */
[----:B------:R-:W-:Y:S01]  /*05f0*/  IMAD.X R20, RZ, RZ, R13, P0 ;  /* 0x000000ffff147224 */ /* 0x000fe200000e060d */
[----:B------:R-:W-:Y:S07]  /*0600*/  BRA.U UP0, `(.L_x_7) ;  /* 0xfffffffd003c7547 */ /* 0x000fee000b83ffff */
[----:B------:R-:W-:-:S07]  /*0610*/  MOV R9, UR10 ;  /* 0x0000000a00097c02 */ /* 0x000fce0008000f00 */
.L_x_6:
[----:B------:R-:W-:-:S09]  /*0620*/  UISETP.NE.AND UP0, UPT, UR5, URZ, UPT ;  /* 0x000000ff0500728c */ /* 0x000fd2000bf05270 */
[----:B------:R-:W-:Y:S05]  /*0630*/  BRA.U !UP0, `(.L_x_8) ;  /* 0x0000000508207547 */ /* 0x000fea000b800000 */
[----:B------:R-:W-:Y:S02]  /*0640*/  UIADD3 UR6, UPT, UPT, UR5, -0x1, URZ ;  /* 0xffffffff05067890 */ /* 0x000fe4000fffe0ff */
[----:B------:R-:W-:Y:S02]  /*0650*/  ULOP3.LUT UP1, UR7, UR9, 0x3, URZ, 0xc0, !UPT ;  /* 0x0000000309077892 */ /* 0x000fe4000f82c0ff */
[----:B------:R-:W-:-:S09]  /*0660*/  UISETP.GE.U32.AND UP0, UPT, UR6, 0x3, UPT ;  /* 0x000000030600788c */ /* 0x000fd2000bf06070 */
[----:B------:R-:W-:Y:S05]  /*0670*/  BRA.U !UP0, `(.L_x_9) ;  /* 0x00000001087c7547 */ /* 0x000fea000b800000 */
[----:B------:R-:W0:Y:S01]  /*0680*/  LDCU UR6, c[0x0][0x388] ;  /* 0x00007100ff0677ac */ /* 0x000e220008000800 */
[----:B------:R-:W1:Y:S01]  /*0690*/  LDC.64 R20, c[0x0][0x390] ;  /* 0x0000e400ff147b82 */ /* 0x000e620000000a00 */
[C---:B------:R-:W-:Y:S02]  /*06a0*/  IADD3 R15, PT, PT, R9.reuse, UR14, RZ ;  /* 0x0000000e090f7c10 */ /* 0x040fe4000fffe0ff */
[----:B------:R-:W-:-:S04]  /*06b0*/  IADD3 R17, P0, PT, R9, UR14, RZ ;  /* 0x0000000e09117c10 */ /* 0x000fc8000ff1e0ff */
[----:B------:R-:W-:Y:S01]  /*06c0*/  IADD3.X R22, PT, PT, RZ, RZ, RZ, P0, !PT ;  /* 0x000000ffff167210 */ /* 0x000fe200007fe4ff */
[----:B------:R-:W2:Y:S08]  /*06d0*/  LDC.64 R10, c[0x0][0x398] ;  /* 0x0000e600ff0a7b82 */ /* 0x000eb00000000a00 */
[----:B------:R-:W3:Y:S01]  /*06e0*/  LDC.64 R12, c[0x0][0x390] ;  /* 0x0000e400ff0c7b82 */ /* 0x000ee20000000a00 */
[----:B0-----:R-:W-:-:S05]  /*06f0*/  IMAD R19, R9, UR6, R0 ;  /* 0x0000000609137c24 */ /* 0x001fca000f8e0200 */
[----:B------:R-:W-:Y:S01]  /*0700*/  IADD3 R23, PT, PT, R19, UR6, RZ ;  /* 0x0000000613177c10 */ /* 0x000fe2000fffe0ff */
[----:B-1----:R-:W-:-:S06]  /*0710*/  IMAD.WIDE.U32 R20, R15, 0x4, R20 ;  /* 0x000000040f147825 */ /* 0x002fcc00078e0014 */
[----:B------:R-:W4:Y:S01]  /*0720*/  LDG.E R21, desc[UR12][R20.64] ;  /* 0x0000000c14157981 */ /* 0x000f22000c1e1900 */
[----:B--2---:R-:W-:-:S04]  /*0730*/  IMAD.WIDE.U32 R14, R19, 0x4, R10 ;  /* 0x00000004130e7825 */ /* 0x004fc800078e000a */
[C---:B------:R-:W-:Y:S01]  /*0740*/  IMAD.WIDE.U32 R18, R23.reuse, 0x4, R10 ;  /* 0x0000000417127825 */ /* 0x040fe200078e000a */
[----:B------:R-:W-:Y:S01]  /*0750*/  IADD3 R23, PT, PT, R23, UR6, RZ ;  /* 0x0000000617177c10 */ /* 0x000fe2000fffe0ff */
[----:B------:R-:W4:Y:S01]  /*0760*/  LDG.E R14, desc[UR12][R14.64] ;  /* 0x0000000c0e0e7981 */ /* 0x000f22000c1e1900 */
[----:B---3--:R-:W-:-:S03]  /*0770*/  LEA R12, P0, R17, R12, 0x2 ;  /* 0x0000000c110c7211 */ /* 0x008fc600078010ff */
[----:B------:R-:W2:Y:S01]  /*0780*/  LDG.E R18, desc[UR12][R18.64] ;  /* 0x0000000c12127981 */ /* 0x000ea2000c1e1900 */
[----:B------:R-:W-:Y:S01]  /*0790*/  LEA.HI.X R13, R17, R13, R22, 0x2, P0 ;  /* 0x0000000d110d7211 */ /* 0x000fe200000f1416 */
[C---:B------:R-:W-:Y:S02]  /*07a0*/  VIADD R17, R23.reuse, UR6 ;  /* 0x0000000617117c36 */ /* 0x040fe40008000000 */
[--C-:B------:R-:W-:Y:S02]  /*07b0*/  IMAD.WIDE.U32 R22, R23, 0x4, R10.reuse ;  /* 0x0000000417167825 */ /* 0x100fe400078e000a */
[----:B------:R-:W2:Y:S02]  /*07c0*/  LDG.E R24, desc[UR12][R12.64+0x4] ;  /* 0x0000040c0c187981 */ /* 0x000ea4000c1e1900 */
[----:B------:R-:W-:Y:S02]  /*07d0*/  IMAD.WIDE.U32 R10, R17, 0x4, R10 ;  /* 0x00000004110a7825 */ /* 0x000fe400078e000a */
[----:B------:R-:W3:Y:S04]  /*07e0*/  LDG.E R22, desc[UR12][R22.64] ;  /* 0x0000000c16167981 */ /* 0x000ee8000c1e1900 */
[----:B------:R-:W3:Y:S04]  /*07f0*/  LDG.E R26, desc[UR12][R12.64+0x8] ;  /* 0x0000080c0c1a7981 */ /* 0x000ee8000c1e1900 */
[----:B------:R-:W5:Y:S04]  /*0800*/  LDG.E R10, desc[UR12][R10.64] ;  /* 0x0000000c0a0a7981 */ /* 0x000f68000c1e1900 */
[----:B------:R-:W5:Y:S01]  /*0810*/  LDG.E R20, desc[UR12][R12.64+0xc] ;  /* 0x00000c0c0c147981 */ /* 0x000f62000c1e1900 */
[----:B------:R-:W-:Y:S01]  /*0820*/  IADD3 R9, PT, PT, R9, 0x4, RZ ;  /* 0x0000000409097810 */ /* 0x000fe20007ffe0ff */
[----:B----4-:R-:W-:-:S04]  /*0830*/  FFMA R21, R21, R14, R16 ;  /* 0x0000000e15157223 */ /* 0x010fc80000000010 */
[----:B--2---:R-:W-:-:S04]  /*0840*/  FFMA R21, R24, R18, R21 ;  /* 0x0000001218157223 */ /* 0x004fc80000000015 */
[----:B---3--:R-:W-:-:S04]  /*0850*/  FFMA R21, R26, R22, R21 ;  /* 0x000000161a157223 */ /* 0x008fc80000000015 */
[----:B-----5:R-:W-:-:S07]  /*0860*/  FFMA R16, R20, R10, R21 ;  /* 0x0000000a14107223 */ /* 0x020fce0000000015 */
.L_x_9:
[----:B------:R-:W-:Y:S05]  /*0870*/  BRA.U !UP1, `(.L_x_8) ;  /* 0x0000000109907547 */ /* 0x000fea000b800000 */
[----:B------:R-:W-:Y:S02]  /*0880*/  UISETP.NE.AND UP0, UPT, UR7, 0x1, UPT ;  /* 0x000000010700788c */ /* 0x000fe4000bf05270 */
[----:B------:R-:W-:-:S04]  /*0890*/  ULOP3.LUT UR6, UR9, 0x1, URZ, 0xc0, !UPT ;  /* 0x0000000109067892 */ /* 0x000fc8000f8ec0ff */
[----:B------:R-:W-:-:S03]  /*08a0*/  UISETP.NE.U32.AND UP1, UPT, UR6, 0x1, UPT ;  /* 0x000000010600788c */ /* 0x000fc6000bf25070 */
[----:B------:R-:W-:Y:S08]  /*08b0*/  BRA.U !UP0, `(.L_x_10) ;  /* 0x0000000108547547 */ /* 0x000ff0000b800000 */
[----:B------:R-:W0:Y:S01]  /*08c0*/  LDC.64 R18, c[0x0][0x390] ;  /* 0x0000e400ff127b82 */ /* 0x000e220000000a00 */
[----:B------:R-:W1:Y:S01]  /*08d0*/  LDCU UR6, c[0x0][0x388] ;  /* 0x00007100ff0677ac */ /* 0x000e620008000800 */
[C---:B------:R-:W-:Y:S02]  /*08e0*/  IADD3 R15, PT, PT, R9.reuse, UR14, RZ ;  /* 0x0000000e090f7c10 */ /* 0x040fe4000fffe0ff */
[----:B------:R-:W-:-:S04]  /*08f0*/  IADD3 R20, P0, PT, R9, UR14, RZ ;  /* 0x0000000e09147c10 */ /* 0x000fc8000ff1e0ff */
[----:B------:R-:W2:Y:S01]  /*0900*/  LDC.64 R12, c[0x0][0x390] ;  /* 0x0000e400ff0c7b82 */ /* 0x000ea20000000a00 */
[----:B------:R-:W-:-:S07]  /*0910*/  IADD3.X R21, PT, PT, RZ, RZ, RZ, P0, !PT ;  /* 0x000000ffff157210 */ /* 0x000fce00007fe4ff */
[----:B------:R-:W3:Y:S01]  /*0920*/  LDC.64 R10, c[0x0][0x398] ;  /* 0x0000e600ff0a7b82 */ /* 0x000ee20000000a00 */
[----:B-1----:R-:W-:Y:S02]  /*0930*/  IMAD R17, R9, UR6, R0 ;  /* 0x0000000609117c24 */ /* 0x002fe4000f8e0200 */
[----:B0-----:R-:W-:-:S03]  /*0940*/  IMAD.WIDE.U32 R18, R15, 0x4, R18 ;  /* 0x000000040f127825 */ /* 0x001fc600078e0012 */
[----:B------:R-:W-:-:S03]  /*0950*/  IADD3 R23, PT, PT, R17, UR6, RZ ;  /* 0x0000000611177c10 */ /* 0x000fc6000fffe0ff */
[----:B------:R-:W4:Y:S01]  /*0960*/  LDG.E R19, desc[UR12][R18.64] ;  /* 0x0000000c12137981 */ /* 0x000f22000c1e1900 */
[----:B--2---:R-:W-:-:S04]  /*0970*/  LEA R12, P0, R20, R12, 0x2 ;  /* 0x0000000c140c7211 */ /* 0x004fc800078010ff */
[----:B------:R-:W-:Y:S01]  /*0980*/  LEA.HI.X R13, R20, R13, R21, 0x2, P0 ;  /* 0x0000000d140d7211 */ /* 0x000fe200000f1415 */
[----:B---3--:R-:W-:-:S05]  /*0990*/  IMAD.WIDE.U32 R14, R17, 0x4, R10 ;  /* 0x00000004110e7825 */ /* 0x008fca00078e000a */
[----:B------:R-:W2:Y:S01]  /*09a0*/  LDG.E R13, desc[UR12][R12.64+0x4] ;  /* 0x0000040c0c0d7981 */ /* 0x000ea2000c1e1900 */
[----:B------:R-:W-:-:S03]  /*09b0*/  IMAD.WIDE.U32 R10, R23, 0x4, R10 ;  /* 0x00000004170a7825 */ /* 0x000fc600078e000a */
[----:B------:R-:W4:Y:S04]  /*09c0*/  LDG.E R14, desc[UR12][R14.64] ;  /* 0x0000000c0e0e7981 */ /* 0x000f28000c1e1900 */
[----:B------:R-:W2:Y:S01]  /*09d0*/  LDG.E R10, desc[UR12][R10.64] ;  /* 0x0000000c0a0a7981 */ /* 0x000ea2000c1e1900 */
[----:B------:R-:W-:Y:S01]  /*09e0*/  IADD3 R9, PT, PT, R9, 0x2, RZ ;  /* 0x0000000209097810 */ /* 0x000fe20007ffe0ff */
[----:B----4-:R-:W-:-:S04]  /*09f0*/  FFMA R16, R19, R14, R16 ;  /* 0x0000000e13107223 */ /* 0x010fc80000000010 */
[----:B--2---:R-:W-:-:S07]  /*0a00*/  FFMA R16, R13, R10, R16 ;  /* 0x0000000a0d107223 */ /* 0x004fce0000000010 */
.L_x_10:
[----:B------:R-:W-:Y:S05]  /*0a10*/  BRA.U UP1, `(.L_x_8) ;  /* 0x0000000101287547 */ /* 0x000fea000b800000 */
[----:B------:R-:W0:Y:S01]  /*0a20*/  LDC.64 R12, c[0x0][0x390] ;  /* 0x0000e400ff0c7b82 */ /* 0x000e220000000a00 */
[----:B------:R-:W1:Y:S01]  /*0a30*/  LDCU UR6, c[0x0][0x388] ;  /* 0x00007100ff0677ac */ /* 0x000e620008000800 */
[----:B------:R-:W-:-:S06]  /*0a40*/  IADD3 R15, PT, PT, R9, UR14, RZ ;  /* 0x0000000e090f7c10 */ /* 0x000fcc000fffe0ff */
[----:B------:R-:W2:Y:S01]  /*0a50*/  LDC.64 R10, c[0x0][0x398] ;  /* 0x0000e600ff0a7b82 */ /* 0x000ea20000000a00 */
[----:B-1----:R-:W-:Y:S02]  /*0a60*/  IMAD R9, R9, UR6, R0 ;  /* 0x0000000609097c24 */ /* 0x002fe4000f8e0200 */
[----:B0-----:R-:W-:-:S06]  /*0a70*/  IMAD.WIDE.U32 R12, R15, 0x4, R12 ;  /* 0x000000040f0c7825 */ /* 0x001fcc00078e000c */
[----:B------:R-:W3:Y:S01]  /*0a80*/  LDG.E R13, desc[UR12][R12.64] ;  /* 0x0000000c0c0d7981 */ /* 0x000ee2000c1e1900 */
[----:B--2---:R-:W-:-:S06]  /*0a90*/  IMAD.WIDE.U32 R10, R9, 0x4, R10 ;  /* 0x00000004090a7825 */ /* 0x004fcc00078e000a */
[----:B------:R-:W3:Y:S02]  /*0aa0*/  LDG.E R10, desc[UR12][R10.64] ;  /* 0x0000000c0a0a7981 */ /* 0x000ee4000c1e1900 */
[----:B---3--:R-:W-:-:S07]  /*0ab0*/  FFMA R16, R13, R10, R16 ;  /* 0x0000000a0d107223 */ /* 0x008fce0000000010 */
.L_x_8:
[----:B------:R-:W0:Y:S08]  /*0ac0*/  LDC R9, c[0x0][0x388] ;  /* 0x0000e200ff097b82 */ /* 0x000e300000000800 */
[----:B------:R-:W1:Y:S08]  /*0ad0*/  LDC R12, c[0x0][0x380] ;  /* 0x0000e000ff0c7b82 */ /* 0x000e700000000800 */
[----:B------:R-:W2:Y:S01]  /*0ae0*/  LDC.64 R10, c[0x0][0x3a0] ;  /* 0x0000e800ff0a7b82 */ /* 0x000ea20000000a00 */
[----:B0-----:R-:W-:Y:S01]  /*0af0*/  IMAD R9, R9, UR4, R0 ;  /* 0x0000000409097c24 */ /* 0x001fe2000f8e0200 */
[----:B------:R-:W-:-:S06]  /*0b00*/  UIADD3 UR4, UPT, UPT, UR4, 0x1, URZ ;  /* 0x0000000104047890 */ /* 0x000fcc000fffe0ff */
[----:B-1----:R-:W-:Y:S01]  /*0b10*/  ISETP.NE.AND P0, PT, R12, UR4, PT ;  /* 0x000000040c007c0c */ /* 0x002fe2000bf05270 */
[----:B--2---:R-:W-:-:S05]  /*0b20*/  IMAD.WIDE.U32 R10, R9, 0x4, R10 ;  /* 0x00000004090a7825 */ /* 0x004fca00078e000a */
[----:B------:R0:W-:Y:S07]  /*0b30*/  STG.E desc[UR12][R10.64], R16 ;  /* 0x000000100a007986 */ /* 0x0001ee000c10190c */
[----:B------:R-:W-:Y:S05]  /*0b40*/  @!P0 EXIT ;  /* 0x000000000000894d */ /* 0x000fea0003800000 */
[----:B------:R-:W-:Y:S05]  /*0b50*/  BRA `(.L_x_11) ;  /* 0xfffffff400907947 */ /* 0x000fea000383ffff */
.L_x_5:
[C---:B------:R-:W-:Y:S01]  /*0b60*/  ISETP.GE.U32.AND P1, PT, R2.reuse, 0x8, PT ;  /* 0x000000080200780c */ /* 0x040fe20003f26070 */
[----:B------:R-:W-:Y:S01]  /*0b70*/  IMAD.MOV.U32 R3, RZ, RZ, RZ ;  /* 0x000000ffff037224 */ /* 0x000fe200078e00ff */
[----:B------:R-:W-:-:S04]  /*0b80*/  LOP3.LUT R8, R2, 0x7, RZ, 0xc0, !PT ;  /* 0x0000000702087812 */ /* 0x000fc800078ec0ff */
[----:B------:R-:W-:-:S07]  /*0b90*/  ISETP.NE.AND P0, PT, R8, RZ, PT ;  /* 0x000000ff0800720c */ /* 0x000fce0003f05270 */
[----:B------:R-:W-:Y:S06]  /*0ba0*/  @!P1 BRA `(.L_x_12) ;  /* 0x0000000000789947 */ /* 0x000fec0003800000 */
[----:B------:R-:W0:Y:S01]  /*0bb0*/  LDC.64 R4, c[0x0][0x3a0] ;  /* 0x0000e800ff047b82 */ /* 0x000e220000000a00 */
[----:B------:R-:W-:Y:S01]  /*0bc0*/  LOP3.LUT R3, R2, 0x7ffffff8, RZ, 0xc0, !PT ;  /* 0x7ffffff802037812 */ /* 0x000fe200078ec0ff */
[----:B------:R-:W-:-:S06]  /*0bd0*/  UMOV UR4, URZ ;  /* 0x000000ff00047c82 */ /* 0x000fcc0008000000 */
.L_x_13:
[----:B-1----:R-:W-:Y:S01]  /*0be0*/  IMAD R6, R9, UR4, R0 ;  /* 0x0000000409067c24 */ /* 0x002fe2000f8e0200 */
[----:B------:R-:W-:-:S04]  /*0bf0*/  UIADD3 UR4, UPT, UPT, UR4, 0x8, URZ ;  /* 0x0000000804047890 */ /* 0x000fc8000fffe0ff */
[CC--:B------:R-:W-:Y:S01]  /*0c00*/  IADD3 R12, PT, PT, R6.reuse, R9.reuse, RZ ;  /* 0x00000009060c7210 */ /* 0x0c0fe20007ffe0ff */
[--C-:B0-----:R-:W-:Y:S01]  /*0c10*/  IMAD.WIDE.U32 R6, R6, 0x4, R4.reuse ;  /* 0x0000000406067825 */ /* 0x101fe200078e0004 */
[----:B------:R-:W-:Y:S02]  /*0c20*/  ISETP.NE.AND P1, PT, R3, UR4, PT ;  /* 0x0000000403007c0c */ /* 0x000fe4000bf25270 */
[CC--:B------:R-:W-:Y:S01]  /*0c30*/  IADD3 R14, PT, PT, R12.reuse, R9.reuse, RZ ;  /* 0x000000090c0e7210 */ /* 0x0c0fe20007ffe0ff */
[--C-:B------:R-:W-:Y:S01]  /*0c40*/  IMAD.WIDE.U32 R12, R12, 0x4, R4.reuse ;  /* 0x000000040c0c7825 */ /* 0x100fe200078e0004 */
[----:B------:R1:W-:Y:S02]  /*0c50*/  STG.E desc[UR12][R6.64], RZ ;  /* 0x000000ff06007986 */ /* 0x0003e4000c10190c */
        /* <DEDUP_REMOVED lines=9> */
[C---:B------:R-:W-:Y:S01]  /*0cf0*/  IADD3 R20, PT, PT, R18.reuse, R9, RZ ;  /* 0x0000000912147210 */ /* 0x040fe20007ffe0ff */
[----:B------:R-:W-:Y:S01]  /*0d00*/  IMAD.WIDE.U32 R18, R18, 0x4, R4 ;  /* 0x0000000412127825 */ /* 0x000fe200078e0004 */
[----:B------:R1:W-:Y:S03]  /*0d10*/  STG.E desc[UR12][R16.64], RZ ;  /* 0x000000ff10007986 */ /* 0x0003e6000c10190c */
[C---:B------:R-:W-:Y:S01]  /*0d20*/  IMAD.IADD R23, R20.reuse, 0x1, R9 ;  /* 0x0000000114177824 */ /* 0x040fe200078e0209 */
[----:B------:R1:W-:Y:S01]  /*0d30*/  STG.E desc[UR12][R18.64], RZ ;  /* 0x000000ff12007986 */ /* 0x0003e2000c10190c */
[----:B------:R-:W-:-:S04]  /*0d40*/  IMAD.WIDE.U32 R20, R20, 0x4, R4 ;  /* 0x0000000414147825 */ /* 0x000fc800078e0004 */
[----:B------:R-:W-:Y:S01]  /*0d50*/  IMAD.WIDE.U32 R22, R23, 0x4, R4 ;  /* 0x0000000417167825 */ /* 0x000fe200078e0004 */
[----:B------:R1:W-:Y:S04]  /*0d60*/  STG.E desc[UR12][R20.64], RZ ;  /* 0x000000ff14007986 */ /* 0x0003e8000c10190c */
[----:B------:R1:W-:Y:S01]  /*0d70*/  STG.E desc[UR12][R22.64], RZ ;  /* 0x000000ff16007986 */ /* 0x0003e2000c10190c */
[----:B------:R-:W-:Y:S05]  /*0d80*/  @P1 BRA `(.L_x_13) ;  /* 0xfffffffc00941947 */ /* 0x000fea000383ffff */
.L_x_12:
[----:B------:R-:W-:Y:S05]  /*0d90*/  @!P0 EXIT ;  /* 0x000000000000894d */ /* 0x000fea0003800000 */
[----:B------:R-:W-:Y:S02]  /*0da0*/  ISETP.GE.U32.AND P0, PT, R8, 0x4, PT ;  /* 0x000000040800780c */ /* 0x000fe40003f06070 */
[----:B-1----:R-:W-:-:S04]  /*0db0*/  LOP3.LUT R14, R2, 0x3, RZ, 0xc0, !PT ;  /* 0x00000003020e7812 */ /* 0x002fc800078ec0ff */
[----:B------:R-:W-:-:S07]  /*0dc0*/  ISETP.NE.AND P1, PT, R14, RZ, PT ;  /* 0x000000ff0e00720c */ /* 0x000fce0003f25270 */
[----:B------:R-:W-:Y:S06]  /*0dd0*/  @!P0 BRA `(.L_x_14) ;  /* 0x0000000000388947 */ /* 0x000fec0003800000 */
[----:B------:R-:W0:Y:S01]  /*0de0*/  LDC.64 R12, c[0x0][0x3a0] ;  /* 0x0000e800ff0c7b82 */ /* 0x000e220000000a00 */
[C---:B------:R-:W-:Y:S01]  /*0df0*/  IMAD R4, R3.reuse, R9, R0 ;  /* 0x0000000903047224 */ /* 0x040fe200078e0200 */
[----:B------:R-:W-:-:S04]  /*0e00*/  IADD3 R3, PT, PT, R3, 0x4, RZ ;  /* 0x0000000403037810 */ /* 0x000fc80007ffe0ff */
[----:B------:R-:W-:-:S04]  /*0e10*/  IADD3 R6, PT, PT, R4, R9, RZ ;  /* 0x0000000904067210 */ /* 0x000fc80007ffe0ff */
[----:B------:R-:W-:-:S04]  /*0e20*/  IADD3 R10, PT, PT, R6, R9, RZ ;  /* 0x00000009060a7210 */ /* 0x000fc80007ffe0ff */
[----:B------:R-:W-:Y:S01]  /*0e30*/  IADD3 R15, PT, PT, R10, R9, RZ ;  /* 0x000000090a0f7210 */ /* 0x000fe20007ffe0ff */
[----:B0-----:R-:W-:-:S04]  /*0e40*/  IMAD.WIDE.U32 R4, R4, 0x4, R12 ;  /* 0x0000000404047825 */ /* 0x001fc800078e000c */
[--C-:B------:R-:W-:Y:S01]  /*0e50*/  IMAD.WIDE.U32 R6, R6, 0x4, R12.reuse ;  /* 0x0000000406067825 */ /* 0x100fe200078e000c */
[----:B------:R0:W-:Y:S03]  /*0e60*/  STG.E desc[UR12][R4.64], RZ ;  /* 0x000000ff04007986 */ /* 0x0001e6000c10190c */
[--C-:B------:R-:W-:Y:S01]  /*0e70*/  IMAD.WIDE.U32 R10, R10, 0x4, R12.reuse ;  /* 0x000000040a0a7825 */ /* 0x100fe200078e000c */
[----:B------:R0:W-:Y:S03]  /*0e80*/  STG.E desc[UR12][R6.64], RZ ;  /* 0x000000ff06007986 */ /* 0x0001e6000c10190c */
[----:B------:R-:W-:Y:S01]  /*0e90*/  IMAD.WIDE.U32 R12, R15, 0x4, R12 ;  /* 0x000000040f0c7825 */ /* 0x000fe200078e000c */
[----:B------:R0:W-:Y:S04]  /*0ea0*/  STG.E desc[UR12][R10.64], RZ ;  /* 0x000000ff0a007986 */ /* 0x0001e8000c10190c */
[----:B------:R0:W-:Y:S02]  /*0eb0*/  STG.E desc[UR12][R12.64], RZ ;  /* 0x000000ff0c007986 */ /* 0x0001e4000c10190c */
.L_x_14:
[----:B------:R-:W-:Y:S05]  /*0ec0*/  @!P1 EXIT ;  /* 0x000000000000994d */ /* 0x000fea0003800000 */
[----:B------:R-:W-:Y:S02]  /*0ed0*/  ISETP.NE.AND P0, PT, R14, 0x1, PT ;  /* 0x000000010e00780c */ /* 0x000fe40003f05270 */
[----:B------:R-:W-:-:S04]  /*0ee0*/  LOP3.LUT R2, R2, 0x1, RZ, 0xc0, !PT ;  /* 0x0000000102027812 */ /* 0x000fc800078ec0ff */
[----:B------:R-:W-:-:S07]  /*0ef0*/  ISETP.NE.U32.AND P1, PT, R2, 0x1, PT ;  /* 0x000000010200780c */ /* 0x000fce0003f25070 */
[----:B------:R-:W-:Y:S06]  /*0f00*/  @!P0 BRA `(.L_x_15) ;  /* 0x0000000000208947 */ /* 0x000fec0003800000 */
[----:B0-----:R-:W0:Y:S01]  /*0f10*/  LDC.64 R4, c[0x0][0x3a0] ;  /* 0x0000e800ff047b82 */ /* 0x001e220000000a00 */
[C---:B------:R-:W-:Y:S01]  /*0f20*/  IMAD R6, R3.reuse, R9, R0 ;  /* 0x0000000903067224 */ /* 0x040fe200078e0200 */
[----:B------:R-:W-:-:S04]  /*0f30*/  IADD3 R3, PT, PT, R3, 0x2, RZ ;  /* 0x0000000203037810 */ /* 0x000fc80007ffe0ff */
[C---:B------:R-:W-:Y:S01]  /*0f40*/  IADD3 R11, PT, PT, R6.reuse, R9, RZ ;  /* 0x00000009060b7210 */ /* 0x040fe20007ffe0ff */
[----:B0-----:R-:W-:-:S04]  /*0f50*/  IMAD.WIDE.U32 R6, R6, 0x4, R4 ;  /* 0x0000000406067825 */ /* 0x001fc800078e0004 */
[----:B------:R-:W-:Y:S01]  /*0f60*/  IMAD.WIDE.U32 R4, R11, 0x4, R4 ;  /* 0x000000040b047825 */ /* 0x000fe200078e0004 */
[----:B------:R1:W-:Y:S04]  /*0f70*/  STG.E desc[UR12][R6.64], RZ ;  /* 0x000000ff06007986 */ /* 0x0003e8000c10190c */
[----:B------:R1:W-:Y:S02]  /*0f80*/  STG.E desc[UR12][R4.64], RZ ;  /* 0x000000ff04007986 */ /* 0x0003e4000c10190c */
.L_x_15:
[----:B------:R-:W-:Y:S05]  /*0f90*/  @P1 EXIT ;  /* 0x000000000000194d */ /* 0x000fea0003800000 */
[----:B01----:R-:W0:Y:S01]  /*0fa0*/  LDC.64 R4, c[0x0][0x3a0] ;  /* 0x0000e800ff047b82 */ /* 0x003e220000000a00 */
[----:B------:R-:W-:-:S04]  /*0fb0*/  IMAD R3, R3, R9, R0 ;  /* 0x0000000903037224 */ /* 0x000fc800078e0200 */
[----:B0-----:R-:W-:-:S05]  /*0fc0*/  IMAD.WIDE.U32 R2, R3, 0x4, R4 ;  /* 0x0000000403027825 */ /* 0x001fca00078e0004 */
[----:B------:R-:W-:Y:S01]  /*0fd0*/  STG.E desc[UR12][R2.64], RZ ;  /* 0x000000ff02007986 */ /* 0x000fe2000c10190c */
[----:B------:R-:W-:Y:S05]  /*0fe0*/  EXIT ;  /* 0x000000000000794d */ /* 0x000fea0003800000 */
.L_x_16:
        /* <DEDUP_REMOVED lines=9> */
.L_x_29:


//--------------------- .text._Z27matrixMulKernel_1thread1rowiiiPKfS0_Pf --------------------------
	.section	.text._Z27matrixMulKernel_1thread1rowiiiPKfS0_Pf,"ax",@progbits
	.align	128
        .global         _Z27matrixMulKernel_1thread1rowiiiPKfS0_Pf
        .type           _Z27matrixMulKernel_1thread1rowiiiPKfS0_Pf,@function
        .size           _Z27matrixMulKernel_1thread1rowiiiPKfS0_Pf,(.L_x_30 - _Z27matrixMulKernel_1thread1rowiiiPKfS0_Pf)
        .other          _Z27matrixMulKernel_1thread1rowiiiPKfS0_Pf,@"STO_CUDA_ENTRY STV_DEFAULT"
_Z27matrixMulKernel_1thread1rowiiiPKfS0_Pf:
.text._Z27matrixMulKernel_1thread1rowiiiPKfS0_Pf:
[----:B------:R-:W-:Y:S01]  /*0000*/  LDC R1, c[0x0][0x37c] ;  /* 0x0000df00ff017b82 */ /* 0x000fe20000000800 */
[----:B------:R-:W0:Y:S07]  /*0010*/  S2R R5, SR_TID.Y ;  /* 0x0000000000057919 */ /* 0x000e2e0000002200 */
[----:B------:R-:W0:Y:S01]  /*0020*/  S2UR UR4, SR_CTAID.Y ;  /* 0x00000000000479c3 */ /* 0x000e220000002600 */
[----:B------:R-:W1:Y:S07]  /*0030*/  LDCU UR5, c[0x0][0x380] ;  /* 0x00007000ff0577ac */ /* 0x000e6e0008000800 */
[----:B------:R-:W0:Y:S08]  /*0040*/  LDC R0, c[0x0][0x364] ;  /* 0x0000d900ff007b82 */ /* 0x000e300000000800 */
[----:B------:R-:W2:Y:S01]  /*0050*/  LDC R3, c[0x0][0x388] ;  /* 0x0000e200ff037b82 */ /* 0x000ea20000000800 */
[----:B0-----:R-:W-:Y:S01]  /*0060*/  IMAD R0, R0, UR4, R5 ;  /* 0x0000000400007c24 */ /* 0x001fe2000f8e0205 */
[----:B--2---:R-:W-:-:S04]  /*0070*/  ISETP.GE.AND P0, PT, R3, 0x1, PT ;  /* 0x000000010300780c */ /* 0x004fc80003f06270 */
[----:B-1----:R-:W-:-:S13]  /*0080*/  ISETP.GE.U32.OR P0, PT, R0, UR5, !P0 ;  /* 0x0000000500007c0c */ /* 0x002fda000c706470 */
[----:B------:R-:W-:Y:S05]  /*0090*/  @P0 EXIT ;  /* 0x000000000000094d */ /* 0x000fea0003800000 */
[----:B------:R-:W0:Y:S01]  /*00a0*/  LDC R5, c[0x0][0x384] ;  /* 0x0000e100ff057b82 */ /* 0x000e220000000800 */
[----:B------:R-:W1:Y:S01]  /*00b0*/  LDCU.64 UR6, c[0x0][0x358] ;  /* 0x00006b00ff0677ac */ /* 0x000e620008000a00 */
[----:B0-----:R-:W-:-:S13]  /*00c0*/  ISETP.GE.AND P0, PT, R5, 0x1, PT ;  /* 0x000000010500780c */ /* 0x001fda0003f06270 */
[----:B-1----:R-:W-:Y:S05]  /*00d0*/  @!P0 BRA `(.L_x_17) ;  /* 0x0000000800888947 */ /* 0x002fea0003800000 */
[----:B------:R-:W-:Y:S01]  /*00e0*/  SHF.L.U32 R2, R3, 0x3, RZ ;  /* 0x0000000303027819 */ /* 0x000fe200000006ff */
[----:B------:R-:W-:Y:S01]  /*00f0*/  HFMA2 R7, -RZ, RZ, 0, 0 ;  /* 0x00000000ff077431 */ /* 0x000fe200000001ff */
[C---:B------:R-:W-:Y:S02]  /*0100*/  LOP3.LUT R3, R5.reuse, 0x7ffffff8, RZ, 0xc0, !PT ;  /* 0x7ffffff805037812 */ /* 0x040fe400078ec0ff */
[C---:B------:R-:W-:Y:S02]  /*0110*/  LOP3.LUT R4, R5.reuse, 0x7, RZ, 0xc0, !PT ;  /* 0x0000000705047812 */ /* 0x040fe400078ec0ff */
[----:B------:R-:W-:Y:S02]  /*0120*/  LOP3.LUT R5, R5, 0x3, RZ, 0xc0, !PT ;  /* 0x0000000305057812 */ /* 0x000fe400078ec0ff */
[----:B------:R-:W-:-:S07]  /*0130*/  IADD3 R6, PT, PT, -R3, RZ, RZ ;  /* 0x000000ff03067210 */ /* 0x000fce0007ffe1ff */
.L_x_22:
[----:B0-----:R-:W0:Y:S01]  /*0140*/  LDC R9, c[0x0][0x384] ;  /* 0x0000e100ff097b82 */ /* 0x001e220000000800 */
[----:B------:R-:W-:Y:S02]  /*0150*/  MOV R26, RZ ;  /* 0x000000ff001a7202 */ /* 0x000fe40000000f00 */
[----:B------:R-:W-:Y:S02]  /*0160*/  MOV R8, RZ ;  /* 0x000000ff00087202 */ /* 0x000fe40000000f00 */
[----:B0-----:R-:W-:-:S13]  /*0170*/  ISETP.GE.U32.AND P0, PT, R9, 0x8, PT ;  /* 0x000000080900780c */ /* 0x001fda0003f06070 */
[----:B------:R-:W-:Y:S05]  /*0180*/  @!P0 BRA `(.L_x_18) ;  /* 0x0000000400248947 */ /* 0x000fea0003800000 */
[----:B------:R-:W0:Y:S01]  /*0190*/  LDC R22, c[0x0][0x388] ;  /* 0x0000e200ff167b82 */ /* 0x000e220000000800 */
[----:B------:R-:W-:Y:S01]  /*01a0*/  IMAD R8, R0, R9, 0x3 ;  /* 0x0000000300087424 */ /* 0x000fe200078e0209 */
[----:B------:R-:W-:Y:S02]  /*01b0*/  MOV R26, RZ ;  /* 0x000000ff001a7202 */ /* 0x000fe40000000f00 */
[----:B------:R-:W-:-:S04]  /*01c0*/  MOV R24, R6 ;  /* 0x0000000600187202 */ /* 0x000fc80000000f00 */
[----:B------:R-:W1:Y:S01]  /*01d0*/  LDC.64 R12, c[0x0][0x398] ;  /* 0x0000e600ff0c7b82 */ /* 0x000e620000000a00 */
[C---:B0-----:R-:W-:Y:S01]  /*01e0*/  IADD3 R23, PT, PT, R7.reuse, R22, RZ ;  /* 0x0000001607177210 */ /* 0x041fe20007ffe0ff */
[C-C-:B------:R-:W-:Y:S01]  /*01f0*/  IMAD R25, R22.reuse, 0x3, R7.reuse ;  /* 0x0000000316197824 */ /* 0x140fe200078e0207 */
[CC--:B------:R-:W-:Y:S01]  /*0200*/  LEA R11, R22.reuse, R7.reuse, 0x1 ;  /* 0x00000007160b7211 */ /* 0x0c0fe200078e08ff */
[C-C-:B------:R-:W-:Y:S01]  /*0210*/  IMAD R29, R22.reuse, 0x5, R7.reuse ;  /* 0x00000005161d7824 */ /* 0x140fe200078e0207 */
[C---:B------:R-:W-:Y:S01]  /*0220*/  LEA R27, R22.reuse, R7, 0x2 ;  /* 0x00000007161b7211 */ /* 0x040fe200078e10ff */
[C-C-:B------:R-:W-:Y:S02]  /*0230*/  IMAD R10, R22.reuse, 0x6, R7.reuse ;  /* 0x00000006160a7824 */ /* 0x140fe400078e0207 */
[----:B------:R-:W-:Y:S02]  /*0240*/  IMAD R22, R22, 0x7, R7 ;  /* 0x0000000716167824 */ /* 0x000fe400078e0207 */
[----:B-1----:R-:W-:-:S07]  /*0250*/  IMAD.WIDE.U32 R14, R7, 0x4, R12 ;  /* 0x00000004070e7825 */ /* 0x002fce00078e000c */
.L_x_19:
[----:B------:R-:W0:Y:S01]  /*0260*/  LDC.64 R16, c[0x0][0x390] ;  /* 0x0000e400ff107b82 */ /* 0x000e220000000a00 */
[----:B------:R-:W-:Y:S01]  /*0270*/  IADD3 R21, PT, PT, R8, -0x3, RZ ;  /* 0xfffffffd08157810 */ /* 0x000fe20007ffe0ff */
[----:B------:R-:W2:Y:S04]  /*0280*/  LDG.E R18, desc[UR6][R14.64] ;  /* 0x000000060e127981 */ /* 0x000ea8000c1e1900 */
[----:B0-----:R-:W-:-:S06]  /*0290*/  IMAD.WIDE.U32 R20, R21, 0x4, R16 ;  /* 0x0000000415147825 */ /* 0x001fcc00078e0010 */
[----:B------:R-:W2:Y:S01]  /*02a0*/  LDG.E R21, desc[UR6][R20.64] ;  /* 0x0000000614157981 */ /* 0x000ea2000c1e1900 */
[----:B------:R-:W-:Y:S01]  /*02b0*/  IADD3 R19, PT, PT, R8, -0x2, RZ ;  /* 0xfffffffe08137810 */ /* 0x000fe20007ffe0ff */
[----:B--2---:R-:W-:-:S04]  /*02c0*/  FFMA R26, R21, R18, R26 ;  /* 0x00000012151a7223 */ /* 0x004fc8000000001a */
[----:B------:R-:W-:-:S05]  /*02d0*/  IMAD.WIDE.U32 R18, R19, 0x4, R16 ;  /* 0x0000000413127825 */ /* 0x000fca00078e0010 */
[----:B------:R0:W2:Y:S02]  /*02e0*/  LDG.E R28, desc[UR6][R18.64] ;  /* 0x00000006121c7981 */ /* 0x0000a4000c1e1900 */
[----:B0-----:R-:W-:-:S06]  /*02f0*/  IMAD.WIDE.U32 R18, R23, 0x4, R12 ;  /* 0x0000000417127825 */ /* 0x001fcc00078e000c */
[----:B------:R-:W2:Y:S01]  /*0300*/  LDG.E R19, desc[UR6][R18.64] ;  /* 0x0000000612137981 */ /* 0x000ea2000c1e1900 */
[----:B------:R-:W-:-:S06]  /*0310*/  IMAD.WIDE.U32 R20, R11, 0x4, R12 ;  /* 0x000000040b147825 */ /* 0x000fcc00078e000c */
[----:B------:R-:W3:Y:S01]  /*0320*/  LDG.E R21, desc[UR6][R20.64] ;  /* 0x0000000614157981 */ /* 0x000ee2000c1e1900 */
[----:B--2---:R-:W-:Y:S01]  /*0330*/  FFMA R26, R28, R19, R26 ;  /* 0x000000131c1a7223 */ /* 0x004fe2000000001a */
[----:B------:R-:W-:-:S05]  /*0340*/  IADD3 R28, PT, PT, R8, -0x1, RZ ;  /* 0xffffffff081c7810 */ /* 0x000fca0007ffe0ff */
[----:B------:R-:W-:-:S05]  /*0350*/  IMAD.WIDE.U32 R18, R28, 0x4, R16 ;  /* 0x000000041c127825 */ /* 0x000fca00078e0010 */
[----:B------:R0:W3:Y:S02]  /*0360*/  LDG.E R28, desc[UR6][R18.64] ;  /* 0x00000006121c7981 */ /* 0x0000e4000c1e1900 */
[----:B0-----:R-:W-:-:S04]  /*0370*/  IMAD.WIDE.U32 R18, R8, 0x4, R16 ;  /* 0x0000000408127825 */ /* 0x001fc800078e0010 */
[----:B---3--:R-:W-:Y:S01]  /*0380*/  FFMA R26, R28, R21, R26 ;  /* 0x000000151c1a7223 */ /* 0x008fe2000000001a */
[----:B------:R-:W-:Y:S01]  /*0390*/  IMAD.WIDE.U32 R20, R25, 0x4, R12 ;  /* 0x0000000419147825 */ /* 0x000fe200078e000c */
[----:B------:R-:W2:Y:S05]  /*03a0*/  LDG.E R28, desc[UR6][R18.64] ;  /* 0x00000006121c7981 */ /* 0x000eaa000c1e1900 */
[----:B------:R-:W2:Y:S02]  /*03b0*/  LDG.E R21, desc[UR6][R20.64] ;  /* 0x0000000614157981 */ /* 0x000ea4000c1e1900 */
[----:B--2---:R-:W-:Y:S01]  /*03c0*/  FFMA R26, R28, R21, R26 ;  /* 0x000000151c1a7223 */ /* 0x004fe2000000001a */
[----:B------:R-:W-:-:S05]  /*03d0*/  IADD3 R28, PT, PT, R8, 0x1, RZ ;  /* 0x00000001081c7810 */ /* 0x000fca0007ffe0ff */
[----:B------:R-:W-:-:S05]  /*03e0*/  IMAD.WIDE.U32 R18, R28, 0x4, R16 ;  /* 0x000000041c127825 */ /* 0x000fca00078e0010 */
[----:B------:R0:W2:Y:S02]  /*03f0*/  LDG.E R28, desc[UR6][R18.64] ;  /* 0x00000006121c7981 */ /* 0x0000a4000c1e1900 */
[----:B0-----:R-:W-:-:S05]  /*0400*/  IMAD.WIDE.U32 R18, R27, 0x4, R12 ;  /* 0x000000041b127825 */ /* 0x001fca00078e000c */
[----:B------:R-:W2:Y:S02]  /*0410*/  LDG.E R21, desc[UR6][R18.64] ;  /* 0x0000000612157981 */ /* 0x000ea4000c1e1900 */
[----:B--2---:R-:W-:Y:S01]  /*0420*/  FFMA R26, R28, R21, R26 ;  /* 0x000000151c1a7223 */ /* 0x004fe2000000001a */
[----:B------:R-:W-:-:S05]  /*0430*/  IADD3 R28, PT, PT, R8, 0x2, RZ ;  /* 0x00000002081c7810 */ /* 0x000fca0007ffe0ff */
[----:B------:R-:W-:-:S05]  /*0440*/  IMAD.WIDE.U32 R20, R28, 0x4, R16 ;  /* 0x000000041c147825 */ /* 0x000fca00078e0010 */
[----:B------:R0:W2:Y:S02]  /*0450*/  LDG.E R28, desc[UR6][R20.64] ;  /* 0x00000006141c7981 */ /* 0x0000a4000c1e1900 */
[----:B0-----:R-:W-:-:S06]  /*0460*/  IMAD.WIDE.U32 R20, R29, 0x4, R12 ;  /* 0x000000041d147825 */ /* 0x001fcc00078e000c */
[----:B------:R-:W2:Y:S02]  /*0470*/  LDG.E R21, desc[UR6][R20.64] ;  /* 0x0000000614157981 */ /* 0x000ea4000c1e1900 */
[----:B--2---:R-:W-:Y:S01]  /*0480*/  FFMA R26, R28, R21, R26 ;  /* 0x000000151c1a7223 */ /* 0x004fe2000000001a */
[----:B------:R-:W-:-:S05]  /*0490*/  IADD3 R28, PT, PT, R8, 0x3, RZ ;  /* 0x00000003081c7810 */ /* 0x000fca0007ffe0ff */
[----:B------:R-:W-:-:S05]  /*04a0*/  IMAD.WIDE.U32 R18, R28, 0x4, R16 ;  /* 0x000000041c127825 */ /* 0x000fca00078e0010 */
[----:B------:R0:W2:Y:S02]  /*04b0*/  LDG.E R28, desc[UR6][R18.64] ;  /* 0x00000006121c7981 */ /* 0x0000a4000c1e1900 */
[----:B0-----:R-:W-:-:S06]  /*04c0*/  IMAD.WIDE.U32 R18, R10, 0x4, R12 ;  /* 0x000000040a127825 */ /* 0x001fcc00078e000c */
[----:B------:R-:W2:Y:S01]  /*04d0*/  LDG.E R19, desc[UR6][R18.64] ;  /* 0x0000000612137981 */ /* 0x000ea2000c1e1900 */
[----:B------:R-:W-:-:S06]  /*04e0*/  IMAD.WIDE.U32 R20, R22, 0x4, R12 ;  /* 0x0000000416147825 */ /* 0x000fcc00078e000c */
[----:B------:R-:W3:Y:S01]  /*04f0*/  LDG.E R20, desc[UR6][R20.64] ;  /* 0x0000000614147981 */ /* 0x000ee2000c1e1900 */
[----:B--2---:R-:W-:Y:S01]  /*0500*/  FFMA R26, R28, R19, R26 ;  /* 0x000000131c1a7223 */ /* 0x004fe2000000001a */
[----:B------:R-:W-:-:S05]  /*0510*/  IADD3 R28, PT, PT, R8, 0x4, RZ ;  /* 0x00000004081c7810 */ /* 0x000fca0007ffe0ff */
[----:B------:R-:W-:-:S06]  /*0520*/  IMAD.WIDE.U32 R16, R28, 0x4, R16 ;  /* 0x000000041c107825 */ /* 0x000fcc00078e0010 */
[----:B------:R-:W3:Y:S01]  /*0530*/  LDG.E R17, desc[UR6][R16.64] ;  /* 0x0000000610117981 */ /* 0x000ee2000c1e1900 */
[----:B------:R-:W-:-:S04]  /*0540*/  IADD3 R24, PT, PT, R24, 0x8, RZ ;  /* 0x0000000818187810 */ /* 0x000fc80007ffe0ff */
[----:B------:R-:W-:Y:S01]  /*0550*/  ISETP.NE.AND P0, PT, R24, RZ, PT ;  /* 0x000000ff1800720c */ /* 0x000fe20003f05270 */
[C---:B------:R-:W-:Y:S01]  /*0560*/  IMAD.WIDE.U32 R14, R2.reuse, 0x4, R14 ;  /* 0x00000004020e7825 */ /* 0x040fe200078e000e */
[C---:B------:R-:W-:Y:S02]  /*0570*/  IADD3 R23, PT, PT, R2.reuse, R23, RZ ;  /* 0x0000001702177210 */ /* 0x040fe40007ffe0ff */
[C---:B------:R-:W-:Y:S02]  /*0580*/  IADD3 R11, PT, PT, R2.reuse, R11, RZ ;  /* 0x0000000b020b7210 */ /* 0x040fe40007ffe0ff */
[C---:B------:R-:W-:Y:S02]  /*0590*/  IADD3 R25, PT, PT, R2.reuse, R25, RZ ;  /* 0x0000001902197210 */ /* 0x040fe40007ffe0ff */
[C---:B------:R-:W-:Y:S02]  /*05a0*/  IADD3 R27, PT, PT, R2.reuse, R27, RZ ;  /* 0x0000001b021b7210 */ /* 0x040fe40007ffe0ff */
[----:B------:R-:W-:-:S02]  /*05b0*/  IADD3 R29, PT, PT, R2, R29, RZ ;  /* 0x0000001d021d7210 */ /* 0x000fc40007ffe0ff */
[C---:B------:R-:W-:Y:S02]  /*05c0*/  IADD3 R10, PT, PT, R2.reuse, R10, RZ ;  /* 0x0000000a020a7210 */ /* 0x040fe40007ffe0ff */
[----:B------:R-:W-:Y:S02]  /*05d0*/  IADD3 R22, PT, PT, R2, R22, RZ ;  /* 0x0000001602167210 */ /* 0x000fe40007ffe0ff */
[----:B------:R-:W-:Y:S01]  /*05e0*/  IADD3 R8, PT, PT, R8, 0x8, RZ ;  /* 0x0000000808087810 */ /* 0x000fe20007ffe0ff */
[----:B---3--:R-:W-:Y:S01]  /*05f0*/  FFMA R26, R17, R20, R26 ;  /* 0x00000014111a7223 */ /* 0x008fe2000000001a */
[----:B------:R-:W-:Y:S06]  /*0600*/  @P0 BRA `(.L_x_19) ;  /* 0xfffffffc00140947 */ /* 0x000fec000383ffff */
[----:B------:R-:W-:-:S07]  /*0610*/  MOV R8, R3 ;  /* 0x0000000300087202 */ /* 0x000fce0000000f00 */
.L_x_18:
[----:B------:R-:W-:-:S13]  /*0620*/  ISETP.NE.AND P0, PT, R4, RZ, PT ;  /* 0x000000ff0400720c */ /* 0x000fda0003f05270 */
[----:B------:R-:W-:Y:S05]  /*0630*/  @!P0 BRA `(.L_x_20) ;  /* 0x00000004000c8947 */ /* 0x000fea0003800000 */
[----:B------:R-:W-:Y:S02]  /*0640*/  IADD3 R10, PT, PT, R4, -0x1, RZ ;  /* 0xffffffff040a7810 */ /* 0x000fe40007ffe0ff */
[----:B------:R-:W-:Y:S02]  /*0650*/  ISETP.NE.AND P1, PT, R5, RZ, PT ;  /* 0x000000ff0500720c */ /* 0x000fe40003f25270 */
[----:B------:R-:W-:-:S13]  /*0660*/  ISETP.GE.U32.AND P0, PT, R10, 0x3, PT ;  /* 0x000000030a00780c */ /* 0x000fda0003f06070 */
[----:B------:R-:W-:Y:S05]  /*0670*/  @!P0 BRA `(.L_x_21) ;  /* 0x0000000000808947 */ /* 0x000fea0003800000 */
[----:B------:R-:W0:Y:S01]  /*0680*/  LDC R16, c[0x0][0x388] ;  /* 0x0000e200ff107b82 */ /* 0x000e220000000800 */
[----:B------:R-:W-:-:S05]  /*0690*/  IMAD R15, R0, R9, R8 ;  /* 0x00000009000f7224 */ /* 0x000fca00078e0208 */
[C---:B------:R-:W-:Y:S02]  /*06a0*/  IADD3 R21, PT, PT, R15.reuse, 0x1, RZ ;  /* 0x000000010f157810 */ /* 0x040fe40007ffe0ff */
[----:B------:R-:W1:Y:S08]  /*06b0*/  LDC.64 R10, c[0x0][0x398] ;  /* 0x0000e600ff0a7b82 */ /* 0x000e700000000a00 */
[----:B------:R-:W2:Y:S01]  /*06c0*/  LDC.64 R12, c[0x0][0x390] ;  /* 0x0000e400ff0c7b82 */ /* 0x000ea20000000a00 */
[C---:B------:R-:W-:Y:S01]  /*06d0*/  IADD3 R27, PT, PT, R15.reuse, 0x2, RZ ;  /* 0x000000020f1b7810 */ /* 0x040fe20007ffe0ff */
[----:B0-----:R-:W-:Y:S01]  /*06e0*/  IMAD R17, R8, R16, R7 ;  /* 0x0000001008117224 */ /* 0x001fe200078e0207 */
[----:B------:R-:W-:-:S03]  /*06f0*/  IADD3 R28, PT, PT, R15, 0x3, RZ ;  /* 0x000000030f1c7810 */ /* 0x000fc60007ffe0ff */
[C---:B-1----:R-:W-:Y:S01]  /*0700*/  IMAD.WIDE.U32 R22, R17.reuse, 0x4, R10 ;  /* 0x0000000411167825 */ /* 0x042fe200078e000a */
[----:B------:R-:W-:-:S04]  /*0710*/  IADD3 R17, PT, PT, R17, R16, RZ ;  /* 0x0000001011117210 */ /* 0x000fc80007ffe0ff */
[-C--:B------:R-:W-:Y:S01]  /*0720*/  IADD3 R29, PT, PT, R17, R16.reuse, RZ ;  /* 0x00000010111d7210 */ /* 0x080fe20007ffe0ff */
[--C-:B--2---:R-:W-:Y:S01]  /*0730*/  IMAD.WIDE.U32 R24, R15, 0x4, R12.reuse ;  /* 0x000000040f187825 */ /* 0x104fe200078e000c */
[----:B------:R-:W2:Y:S03]  /*0740*/  LDG.E R22, desc[UR6][R22.64] ;  /* 0x0000000616167981 */ /* 0x000ea6000c1e1900 */
[----:B------:R-:W-:Y:S02]  /*0750*/  IMAD.WIDE.U32 R20, R21, 0x4, R12 ;  /* 0x0000000415147825 */ /* 0x000fe400078e000c */
[----:B------:R-:W2:Y:S02]  /*0760*/  LDG.E R25, desc[UR6][R24.64] ;  /* 0x0000000618197981 */ /* 0x000ea4000c1e1900 */
        /* <DEDUP_REMOVED lines=17> */
.L_x_21:
[----:B------:R-:W-:Y:S05]  /*0880*/  @!P1 BRA `(.L_x_20) ;  /* 0x0000000000789947 */ /* 0x000fea0003800000 */
[----:B------:R-:W-:Y:S01]  /*0890*/  ISETP.NE.AND P0, PT, R5, 0x1, PT ;  /* 0x000000010500780c */ /* 0x000fe20003f05270 */
[----:B------:R-:W0:Y:S01]  /*08a0*/  LDC.64 R18, c[0x0][0x398] ;  /* 0x0000e600ff127b82 */ /* 0x000e220000000a00 */
[----:B------:R-:W-:-:S07]  /*08b0*/  LOP3.LUT P1, RZ, R9, 0x1, RZ, 0xc0, !PT ;  /* 0x0000000109ff7812 */ /* 0x000fce000782c0ff */
[----:B------:R-:W1:Y:S04]  /*08c0*/  LDC.64 R16, c[0x0][0x390] ;  /* 0x0000e400ff107b82 */ /* 0x000e680000000a00 */
[----:B------:R-:W-:-:S04]  /*08d0*/  @P0 IMAD R15, R0, R9, R8 ;  /* 0x00000009000f0224 */ /* 0x000fc800078e0208 */
[----:B------:R-:W2:Y:S08]  /*08e0*/  @P0 LDC R14, c[0x0][0x388] ;  /* 0x0000e200ff0e0b82 */ /* 0x000eb00000000800 */
[----:B------:R-:W3:Y:S08]  /*08f0*/  @P1 LDC R22, c[0x0][0x388] ;  /* 0x0000e200ff161b82 */ /* 0x000ef00000000800 */
[----:B------:R-:W4:Y:S08]  /*0900*/  LDC.64 R12, c[0x0][0x390] ;  /* 0x0000e400ff0c7b82 */ /* 0x000f300000000a00 */
[----:B------:R-:W5:Y:S01]  /*0910*/  LDC.64 R10, c[0x0][0x398] ;  /* 0x0000e600ff0a7b82 */ /* 0x000f620000000a00 */
[C---:B--2---:R-:W-:Y:S01]  /*0920*/  @P0 IMAD R23, R8.reuse, R14, R7 ;  /* 0x0000000e08170224 */ /* 0x044fe200078e0207 */
[----:B------:R-:W-:-:S03]  /*0930*/  @P0 IADD3 R8, PT, PT, R8, 0x2, RZ ;  /* 0x0000000208080810 */ /* 0x000fc60007ffe0ff */
[C---:B0-----:R-:W-:Y:S01]  /*0940*/  @P0 IMAD.WIDE.U32 R20, R23.reuse, 0x4, R18 ;  /* 0x0000000417140825 */ /* 0x041fe200078e0012 */
[----:B------:R-:W-:Y:S02]  /*0950*/  @P0 IADD3 R25, PT, PT, R23, R14, RZ ;  /* 0x0000000e17190210 */ /* 0x000fe40007ffe0ff */
[C---:B------:R-:W-:Y:S01]  /*0960*/  @P0 IADD3 R23, PT, PT, R15.reuse, 0x1, RZ ;  /* 0x000000010f170810 */ /* 0x040fe20007ffe0ff */
[--C-:B-1----:R-:W-:Y:S02]  /*0970*/  @P0 IMAD.WIDE.U32 R14, R15, 0x4, R16.reuse ;  /* 0x000000040f0e0825 */ /* 0x102fe400078e0010 */
[----:B------:R-:W2:Y:S02]  /*0980*/  @P0 LDG.E R21, desc[UR6][R20.64] ;  /* 0x0000000614150981 */ /* 0x000ea4000c1e1900 */
[----:B------:R-:W-:Y:S02]  /*0990*/  @P0 IMAD.WIDE.U32 R16, R23, 0x4, R16 ;  /* 0x0000000417100825 */ /* 0x000fe400078e0010 */
[----:B------:R-:W2:Y:S02]  /*09a0*/  @P0 LDG.E R15, desc[UR6][R14.64] ;  /* 0x000000060e0f0981 */ /* 0x000ea4000c1e1900 */
[----:B------:R-:W-:-:S02]  /*09b0*/  @P0 IMAD.WIDE.U32 R18, R25, 0x4, R18 ;  /* 0x0000000419120825 */ /* 0x000fc400078e0012 */
[----:B------:R-:W2:Y:S02]  /*09c0*/  @P0 LDG.E R16, desc[UR6][R16.64] ;  /* 0x0000000610100981 */ /* 0x000ea4000c1e1900 */
[----:B------:R-:W-:Y:S02]  /*09d0*/  @P1 IMAD R9, R0, R9, R8 ;  /* 0x0000000900091224 */ /* 0x000fe400078e0208 */
[----:B---3--:R-:W-:Y:S01]  /*09e0*/  @P1 IMAD R23, R8, R22, R7 ;  /* 0x0000001608171224 */ /* 0x008fe200078e0207 */
[----:B------:R-:W3:Y:S01]  /*09f0*/  @P0 LDG.E R18, desc[UR6][R18.64] ;  /* 0x0000000612120981 */ /* 0x000ee2000c1e1900 */
[----:B----4-:R-:W-:-:S04]  /*0a00*/  @P1 IMAD.WIDE.U32 R12, R9, 0x4, R12 ;  /* 0x00000004090c1825 */ /* 0x010fc800078e000c */
[----:B-----5:R-:W-:Y:S02]  /*0a10*/  @P1 IMAD.WIDE.U32 R10, R23, 0x4, R10 ;  /* 0x00000004170a1825 */ /* 0x020fe400078e000a */
[----:B------:R-:W4:Y:S04]  /*0a20*/  @P1 LDG.E R13, desc[UR6][R12.64] ;  /* 0x000000060c0d1981 */ /* 0x000f28000c1e1900 */
[----:B------:R-:W4:Y:S01]  /*0a30*/  @P1 LDG.E R10, desc[UR6][R10.64] ;  /* 0x000000060a0a1981 */ /* 0x000f22000c1e1900 */
[----:B--2---:R-:W-:-:S04]  /*0a40*/  @P0 FFMA R21, R15, R21, R26 ;  /* 0x000000150f150223 */ /* 0x004fc8000000001a */
[----:B---3--:R-:W-:-:S04]  /*0a50*/  @P0 FFMA R26, R16, R18, R21 ;  /* 0x00000012101a0223 */ /* 0x008fc80000000015 */
[----:B----4-:R-:W-:-:S07]  /*0a60*/  @P1 FFMA R26, R13, R10, R26 ;  /* 0x0000000a0d1a1223 */ /* 0x010fce000000001a */
.L_x_20:
[----:B------:R-:W0:Y:S01]  /*0a70*/  LDCU UR4, c[0x0][0x388] ;  /* 0x00007100ff0477ac */ /* 0x000e220008000800 */
[----:B------:R-:W1:Y:S01]  /*0a80*/  LDC.64 R8, c[0x0][0x3a0] ;  /* 0x0000e800ff087b82 */ /* 0x000e620000000a00 */
[----:B0-----:R-:W-:Y:S01]  /*0a90*/  IMAD R11, R0, UR4, R7 ;  /* 0x00000004000b7c24 */ /* 0x001fe2000f8e0207 */
[----:B------:R-:W-:-:S04]  /*0aa0*/  IADD3 R7, PT, PT, R7, 0x1, RZ ;  /* 0x0000000107077810 */ /* 0x000fc80007ffe0ff */
[----:B------:R-:W-:Y:S01]  /*0ab0*/  ISETP.NE.AND P0, PT, R7, UR4, PT ;  /* 0x0000000407007c0c */ /* 0x000fe2000bf05270 */
[----:B-1----:R-:W-:-:S05]  /*0ac0*/  IMAD.WIDE.U32 R8, R11, 0x4, R8 ;  /* 0x000000040b087825 */ /* 0x002fca00078e0008 */
[----:B------:R0:W-:Y:S07]  /*0ad0*/  STG.E desc[UR6][R8.64], R26 ;  /* 0x0000001a08007986 */ /* 0x0001ee000c101906 */
[----:B------:R-:W-:Y:S05]  /*0ae0*/  @!P0 EXIT ;  /* 0x000000000000894d */ /* 0x000fea0003800000 */
[----:B------:R-:W-:Y:S05]  /*0af0*/  BRA `(.L_x_22) ;  /* 0xfffffff400907947 */ /* 0x000fea000383ffff */
.L_x_17:
[C---:B------:R-:W-:Y:S01]  /*0b00*/  ISETP.GE.U32.AND P1, PT, R3.reuse, 0x8, PT ;  /* 0x000000080300780c */ /* 0x040fe20003f26070 */
[----:B------:R-:W-:Y:S01]  /*0b10*/  HFMA2 R2, -RZ, RZ, 0, 0 ;  /* 0x00000000ff027431 */ /* 0x000fe200000001ff */
[----:B------:R-:W-:-:S04]  /*0b20*/  LOP3.LUT R20, R3, 0x7, RZ, 0xc0, !PT ;  /* 0x0000000703147812 */ /* 0x000fc800078ec0ff */
[----:B------:R-:W-:-:S07]  /*0b30*/  ISETP.NE.AND P0, PT, R20, RZ, PT ;  /* 0x000000ff1400720c */ /* 0x000fce0003f05270 */
[----:B------:R-:W-:Y:S06]  /*0b40*/  @!P1 BRA `(.L_x_23) ;  /* 0x0000000000789947 */ /* 0x000fec0003800000 */
[----:B------:R-:W0:Y:S01]  /*0b50*/  LDC.64 R4, c[0x0][0x3a0] ;  /* 0x0000e800ff047b82 */ /* 0x000e220000000a00 */
[----:B------:R-:W-:Y:S01]  /*0b60*/  LOP3.LUT R2, R3, 0x7ffffff8, RZ, 0xc0, !PT ;  /* 0x7ffffff803027812 */ /* 0x000fe200078ec0ff */
[----:B------:R-:W-:-:S06]  /*0b70*/  UMOV UR4, URZ ;  /* 0x000000ff00047c82 */ /* 0x000fcc0008000000 */
.L_x_24:
[----:B-1----:R-:W-:Y:S01]  /*0b80*/  IMAD R13, R0, R3, UR4 ;  /* 0x00000004000d7e24 */ /* 0x002fe2000f8e0203 */
[----:B------:R-:W-:-:S03]  /*0b90*/  UIADD3 UR4, UPT, UPT, UR4, 0x8, URZ ;  /* 0x0000000804047890 */ /* 0x000fc6000fffe0ff */
[C-C-:B0-----:R-:W-:Y:S01]  /*0ba0*/  IMAD.WIDE.U32 R6, R13.reuse, 0x4, R4.reuse ;  /* 0x000000040d067825 */ /* 0x141fe200078e0004 */
[C---:B------:R-:W-:Y:S02]  /*0bb0*/  IADD3 R9, PT, PT, R13.reuse, 0x1, RZ ;  /* 0x000000010d097810 */ /* 0x040fe40007ffe0ff */
[C---:B------:R-:W-:Y:S02]  /*0bc0*/  IADD3 R11, PT, PT, R13.reuse, 0x2, RZ ;  /* 0x000000020d0b7810 */ /* 0x040fe40007ffe0ff */
[----:B------:R-:W-:Y:S01]  /*0bd0*/  IADD3 R15, PT, PT, R13, 0x3, RZ ;  /* 0x000000030d0f7810 */ /* 0x000fe20007ffe0ff */
[--C-:B------:R-:W-:Y:S01]  /*0be0*/  IMAD.WIDE.U32 R8, R9, 0x4, R4.reuse ;  /* 0x0000000409087825 */ /* 0x100fe200078e0004 */
[C---:B------:R-:W-:Y:S01]  /*0bf0*/  IADD3 R17, PT, PT, R13.reuse, 0x4, RZ ;  /* 0x000000040d117810 */ /* 0x040fe20007ffe0ff */
[----:B------:R0:W-:Y:S01]  /*0c00*/  STG.E desc[UR6][R6.64], RZ ;  /* 0x000000ff06007986 */ /* 0x0001e2000c101906 */
[----:B------:R-:W-:Y:S01]  /*0c10*/  IADD3 R19, PT, PT, R13, 0x5, RZ ;  /* 0x000000050d137810 */ /* 0x000fe20007ffe0ff */
[----:B------:R-:W-:Y:S01]  /*0c20*/  IMAD.WIDE.U32 R10, R11, 0x4, R4 ;  /* 0x000000040b0a7825 */ /* 0x000fe200078e0004 */
[----:B------:R-:W-:Y:S01]  /*0c30*/  ISETP.NE.AND P1, PT, R2, UR4, PT ;  /* 0x0000000402007c0c */ /* 0x000fe2000bf25270 */
[----:B------:R1:W-:Y:S01]  /*0c40*/  STG.E desc[UR6][R8.64], RZ ;  /* 0x000000ff08007986 */ /* 0x0003e2000c101906 */
[----:B------:R-:W-:-:S02]  /*0c50*/  IADD3 R21, PT, PT, R13, 0x6, RZ ;  /* 0x000000060d157810 */ /* 0x000fc40007ffe0ff */
[----:B------:R-:W-:Y:S01]  /*0c60*/  IADD3 R23, PT, PT, R13, 0x7, RZ ;  /* 0x000000070d177810 */ /* 0x000fe20007ffe0ff */
[--C-:B------:R-:W-:Y:S01]  /*0c70*/  IMAD.WIDE.U32 R12, R15, 0x4, R4.reuse ;  /* 0x000000040f0c7825 */ /* 0x100fe200078e0004 */
[----:B------:R1:W-:Y:S03]  /*0c80*/  STG.E desc[UR6][R10.64], RZ ;  /* 0x000000ff0a007986 */ /* 0x0003e6000c101906 */
[--C-:B------:R-:W-:Y:S01]  /*0c90*/  IMAD.WIDE.U32 R14, R17, 0x4, R4.reuse ;  /* 0x00000004110e7825 */ /* 0x100fe200078e0004 */
[----:B------:R1:W-:Y:S03]  /*0ca0*/  STG.E desc[UR6][R12.64], RZ ;  /* 0x000000ff0c007986 */ /* 0x0003e6000c101906 */
[--C-:B------:R-:W-:Y:S01]  /*0cb0*/  IMAD.WIDE.U32 R16, R19, 0x4, R4.reuse ;  /* 0x0000000413107825 */ /* 0x100fe200078e0004 */
[----:B------:R1:W-:Y:S03]  /*0cc0*/  STG.E desc[UR6][R14.64], RZ ;  /* 0x000000ff0e007986 */ /* 0x0003e6000c101906 */
[--C-:B0-----:R-:W-:Y:S01]  /*0cd0*/  IMAD.WIDE.U32 R6, R21, 0x4, R4.reuse ;  /* 0x0000000415067825 */ /* 0x101fe200078e0004 */
[----:B------:R1:W-:Y:S03]  /*0ce0*/  STG.E desc[UR6][R16.64], RZ ;  /* 0x000000ff10007986 */ /* 0x0003e6000c101906 */
[----:B------:R-:W-:Y:S01]  /*0cf0*/  IMAD.WIDE.U32 R18, R23, 0x4, R4 ;  /* 0x0000000417127825 */ /* 0x000fe200078e0004 */
[----:B------:R1:W-:Y:S04]  /*0d00*/  STG.E desc[UR6][R6.64], RZ ;  /* 0x000000ff06007986 */ /* 0x0003e8000c101906 */
[----:B------:R1:W-:Y:S01]  /*0d10*/  STG.E desc[UR6][R18.64], RZ ;  /* 0x000000ff12007986 */ /* 0x0003e2000c101906 */
[----:B------:R-:W-:Y:S05]  /*0d20*/  @P1 BRA `(.L_x_24) ;  /* 0xfffffffc00941947 */ /* 0x000fea000383ffff */
.L_x_23:
[----:B------:R-:W-:Y:S05]  /*0d30*/  @!P0 EXIT ;  /* 0x000000000000894d */ /* 0x000fea0003800000 */
[----:B------:R-:W-:Y:S02]  /*0d40*/  ISETP.GE.U32.AND P0, PT, R20, 0x4, PT ;  /* 0x000000041400780c */ /* 0x000fe40003f06070 */
[----:B-1----:R-:W-:-:S04]  /*0d50*/  LOP3.LUT R12, R3, 0x3, RZ, 0xc0, !PT ;  /* 0x00000003030c7812 */ /* 0x002fc800078ec0ff */
[----:B------:R-:W-:-:S07]  /*0d60*/  ISETP.NE.AND P1, PT, R12, RZ, PT ;  /* 0x000000ff0c00720c */ /* 0x000fce0003f25270 */
[----:B------:R-:W-:Y:S06]  /*0d70*/  @!P0 BRA `(.L_x_25) ;  /* 0x0000000000388947 */ /* 0x000fec0003800000 */
[----:B------:R-:W0:Y:S01]  /*0d80*/  LDC.64 R10, c[0x0][0x3a0] ;  /* 0x0000e800ff0a7b82 */ /* 0x000e220000000a00 */
[----:B------:R-:W-:Y:S01]  /*0d90*/  IMAD R5, R0, R3, R2 ;  /* 0x0000000300057224 */ /* 0x000fe200078e0202 */
[----:B------:R-:W-:-:S04]  /*0da0*/  IADD3 R2, PT, PT, R2, 0x4, RZ ;  /* 0x0000000402027810 */ /* 0x000fc80007ffe0ff */
[C---:B------:R-:W-:Y:S02]  /*0db0*/  IADD3 R7, PT, PT, R5.reuse, 0x1, RZ ;  /* 0x0000000105077810 */ /* 0x040fe40007ffe0ff */
[C---:B------:R-:W-:Y:S02]  /*0dc0*/  IADD3 R9, PT, PT, R5.reuse, 0x2, RZ ;  /* 0x0000000205097810 */ /* 0x040fe40007ffe0ff */
[C---:B------:R-:W-:Y:S01]  /*0dd0*/  IADD3 R13, PT, PT, R5.reuse, 0x3, RZ ;  /* 0x00000003050d7810 */ /* 0x040fe20007ffe0ff */
        /* <DEDUP_REMOVED lines=8> */
.L_x_25:
[----:B------:R-:W-:Y:S05]  /*0e60*/  @!P1 EXIT ;  /* 0x000000000000994d */ /* 0x000fea0003800000 */
[----:B------:R-:W-:Y:S02]  /*0e70*/  ISETP.NE.AND P0, PT, R12, 0x1, PT ;  /* 0x000000010c00780c */ /* 0x000fe40003f05270 */
[----:B0-----:R-:W-:-:S04]  /*0e80*/  LOP3.LUT R4, R3, 0x1, RZ, 0xc0, !PT ;  /* 0x0000000103047812 */ /* 0x001fc800078ec0ff */
[----:B------:R-:W-:-:S07]  /*0e90*/  ISETP.NE.U32.AND P1, PT, R4, 0x1, PT ;  /* 0x000000010400780c */ /* 0x000fce0003f25070 */
[----:B------:R-:W-:Y:S06]  /*0ea0*/  @!P0 BRA `(.L_x_26) ;  /* 0x0000000000208947 */ /* 0x000fec0003800000 */
[----:B------:R-:W0:Y:S01]  /*0eb0*/  LDC.64 R4, c[0x0][0x3a0] ;  /* 0x0000e800ff047b82 */ /* 0x000e220000000a00 */
[----:B------:R-:W-:Y:S01]  /*0ec0*/  IMAD R7, R0, R3, R2 ;  /* 0x0000000300077224 */ /* 0x000fe200078e0202 */
[----:B------:R-:W-:-:S04]  /*0ed0*/  IADD3 R2, PT, PT, R2, 0x2, RZ ;  /* 0x0000000202027810 */ /* 0x000fc80007ffe0ff */
[C---:B------:R-:W-:Y:S01]  /*0ee0*/  IADD3 R9, PT, PT, R7.reuse, 0x1, RZ ;  /* 0x0000000107097810 */ /* 0x040fe20007ffe0ff */
[----:B0-----:R-:W-:-:S04]  /*0ef0*/  IMAD.WIDE.U32 R6, R7, 0x4, R4 ;  /* 0x0000000407067825 */ /* 0x001fc800078e0004 */
[----:B------:R-:W-:Y:S01]  /*0f00*/  IMAD.WIDE.U32 R4, R9, 0x4, R4 ;  /* 0x0000000409047825 */ /* 0x000fe200078e0004 */
[----:B------:R0:W-:Y:S04]  /*0f10*/  STG.E desc[UR6][R6.64], RZ ;  /* 0x000000ff06007986 */ /* 0x0001e8000c101906 */
[----:B------:R0:W-:Y:S02]  /*0f20*/  STG.E desc[UR6][R4.64], RZ ;  /* 0x000000ff04007986 */ /* 0x0001e4000c101906 */
.L_x_26:
[----:B------:R-:W-:Y:S05]  /*0f30*/  @P1 EXIT ;  /* 0x000000000000194d */ /* 0x000fea0003800000 */
[----:B0-----:R-:W0:Y:S01]  /*0f40*/  LDC.64 R4, c[0x0][0x3a0] ;  /* 0x0000e800ff047b82 */ /* 0x001e220000000a00 */
[----:B------:R-:W-:-:S04]  /*0f50*/  IMAD R3, R0, R3, R2 ;  /* 0x0000000300037224 */ /* 0x000fc800078e0202 */
[----:B0-----:R-:W-:-:S05]  /*0f60*/  IMAD.WIDE.U32 R2, R3, 0x4, R4 ;  /* 0x0000000403027825 */ /* 0x001fca00078e0004 */
[----:B------:R-:W-:Y:S01]  /*0f70*/  STG.E desc[UR6][R2.64], RZ ;  /* 0x000000ff02007986 */ /* 0x000fe2000c101906 */
[----:B------:R-:W-:Y:S05]  /*0f80*/  EXIT ;  /* 0x000000000000794d */ /* 0x000fea0003800000 */
.L_x_27:
        /* <DEDUP_REMOVED lines=15> */
.L_x_30:


//--------------------- .nv.shared.reserved.0     --------------------------
	.section	.nv.shared.reserved.0,"aw",@nobits
	.weak		__nv_reservedSMEM_offset_0_alias
	.size		__nv_reservedSMEM_offset_0_alias, 0, 64
	.other		__nv_reservedSMEM_offset_0_alias,@"STO_CUDA_RESERVED_SHARED STV_DEFAULT"
__nv_reservedSMEM_offset_0_alias:
	.zero		0
	.zero		64


//--------------------- .nv.constant0._Z31matrixMulKernel_1thread1elementiiiPKfS0_Pf --------------------------
	.section	.nv.constant0._Z31matrixMulKernel_1thread1elementiiiPKfS0_Pf,"a",@progbits
	.sectionflags	@""
	.align	4
.nv.constant0._Z31matrixMulKernel_1thread1elementiiiPKfS0_Pf:
	.zero		936


//--------------------- .nv.constant0._Z30matrixMulKernel_1thread1columniiiPKfS0_Pf --------------------------
	.section	.nv.constant0._Z30matrixMulKernel_1thread1columniiiPKfS0_Pf,"a",@progbits
	.sectionflags	@""
	.align	4
.nv.constant0._Z30matrixMulKernel_1thread1columniiiPKfS0_Pf:
	.zero		936


//--------------------- .nv.constant0._Z27matrixMulKernel_1thread1rowiiiPKfS0_Pf --------------------------
	.section	.nv.constant0._Z27matrixMulKernel_1thread1rowiiiPKfS0_Pf,"a",@progbits
	.sectionflags	@""
	.align	4
.nv.constant0._Z27matrixMulKernel_1thread1rowiiiPKfS0_Pf:
	.zero		936


//--------------------- SYMBOLS --------------------------

	.type		.nv.reservedSmem.offset0,@object
	.size		.nv.reservedSmem.offset0,0x4
